	.target	sm_90a

	.elftype	@"ET_EXEC"


//--------------------- .note.nv.tkinfo           --------------------------
	.section	.note.nv.tkinfo,"",@"SHT_NOTE"
	.sectionflags	@"SHF_NOTE_NV_TKINFO"
	.tkinfo
        /*0018*/ 	.word	0x00000002
        /*0030*/ 	.string	""
        /*0030*/ 	.string	"ptxas"
        /*0030*/ 	.string	"Cuda compilation tools, release 13.0, V13.0.88"
        /*0030*/ 	.string	"Build cuda_13.0.r13.0/compiler.36424714_0"
        /*0030*/ 	.string	"-arch sm_90a -m 64 "



//--------------------- .note.nv.cuinfo           --------------------------
	.section	.note.nv.cuinfo,"",@"SHT_NOTE"
	.sectionflags	@"SHF_NOTE_NV_CUINFO"
        /*0018*/ 	.short	0x0002
        /*001a*/ 	.short	0x005a
        /*001c*/ 	.short	0x0082
	.zero		2


//--------------------- .nv.info                  --------------------------
	.section	.nv.info,"",@"SHT_CUDA_INFO"
	.align	4


	//----- nvinfo : EIATTR_REGCOUNT
	.align		4
        /*0000*/ 	.byte	0x04, 0x2f
        /*0002*/ 	.short	(.L_15 - .L_14)
	.align		4
.L_14:
        /*0004*/ 	.word	index@(_ZN7cutlass13device_kernelINS_4gemm6kernel13GemmUniversalIN4cute5tupleIJiiiiEEENS1_10collective13CollectiveMmaINS1_34MainloopSm90TmaGmmaWarpSpecializedILi14ENS5_IJNS4_1CILi2EEESB_NSA_ILi1EEEEEENS1_32KernelTmaWarpSpecializedPingpongEEENS5_IJNSA_ILi64EEESG_SG_EEENS_10bfloat16_tENS5_IJlSC_lEEESI_SJ_NS4_8TiledMMAINS4_8MMA_AtomIJNS4_4SM904GMMA27MMA_64x64x16_F32BF16BF16_SSILNSN_5MajorE0ELSP_0ELNSN_7ScaleInE1ELSQ_1EEEEEENS4_6LayoutINS5_IJSC_SC_SC_EEENS5_IJNSA_ILi0EEESV_SV_EEEEENS5_IJNS4_10UnderscoreESY_SY_EEEEENS4_23SM90_TMA_LOAD_MULTICASTENS4_14ComposedLayoutINS4_7SwizzleILi3ELi4ELi3EEENS4_18smem_ptr_flag_bitsILi16EEENST_INS5_IJNSA_ILi8EEESG_EEENS5_IJSG_SC_EEEEEEEvNS4_8identityES11_S1B_vS1C_EENS_8epilogue10collective6detail29Sm90TmaWarpSpecializedAdapterINS1F_15DefaultEpilogueISI_SJ_SJ_NS1E_6thread17LinearCombinationISI_Li1EffLNS1J_9ScaleType4KindE0ELNS_15FloatRoundStyleE2ESI_EENS1_15EpilogueDefaultEEEEEvvEEEEvNT_6ParamsE)
        /*0008*/ 	.word	0x000000a8


	//----- nvinfo : EIATTR_FRAME_SIZE
	.align		4
.L_15:
        /*000c*/ 	.byte	0x04, 0x11
        /*000e*/ 	.short	(.L_17 - .L_16)
	.align		4
.L_16:
        /*0010*/ 	.word	index@(_ZN7cutlass13device_kernelINS_4gemm6kernel13GemmUniversalIN4cute5tupleIJiiiiEEENS1_10collective13CollectiveMmaINS1_34MainloopSm90TmaGmmaWarpSpecializedILi14ENS5_IJNS4_1CILi2EEESB_NSA_ILi1EEEEEENS1_32KernelTmaWarpSpecializedPingpongEEENS5_IJNSA_ILi64EEESG_SG_EEENS_10bfloat16_tENS5_IJlSC_lEEESI_SJ_NS4_8TiledMMAINS4_8MMA_AtomIJNS4_4SM904GMMA27MMA_64x64x16_F32BF16BF16_SSILNSN_5MajorE0ELSP_0ELNSN_7ScaleInE1ELSQ_1EEEEEENS4_6LayoutINS5_IJSC_SC_SC_EEENS5_IJNSA_ILi0EEESV_SV_EEEEENS5_IJNS4_10UnderscoreESY_SY_EEEEENS4_23SM90_TMA_LOAD_MULTICASTENS4_14ComposedLayoutINS4_7SwizzleILi3ELi4ELi3EEENS4_18smem_ptr_flag_bitsILi16EEENST_INS5_IJNSA_ILi8EEESG_EEENS5_IJSG_SC_EEEEEEEvNS4_8identityES11_S1B_vS1C_EENS_8epilogue10collective6detail29Sm90TmaWarpSpecializedAdapterINS1F_15DefaultEpilogueISI_SJ_SJ_NS1E_6thread17LinearCombinationISI_Li1EffLNS1J_9ScaleType4KindE0ELNS_15FloatRoundStyleE2ESI_EENS1_15EpilogueDefaultEEEEEvvEEEEvNT_6ParamsE)
        /*0014*/ 	.word	0x00000008


	//----- nvinfo : EIATTR_MIN_STACK_SIZE
	.align		4
.L_17:
        /*0018*/ 	.byte	0x04, 0x12
        /*001a*/ 	.short	(.L_19 - .L_18)
	.align		4
.L_18:
        /*001c*/ 	.word	index@(_ZN7cutlass13device_kernelINS_4gemm6kernel13GemmUniversalIN4cute5tupleIJiiiiEEENS1_10collective13CollectiveMmaINS1_34MainloopSm90TmaGmmaWarpSpecializedILi14ENS5_IJNS4_1CILi2EEESB_NSA_ILi1EEEEEENS1_32KernelTmaWarpSpecializedPingpongEEENS5_IJNSA_ILi64EEESG_SG_EEENS_10bfloat16_tENS5_IJlSC_lEEESI_SJ_NS4_8TiledMMAINS4_8MMA_AtomIJNS4_4SM904GMMA27MMA_64x64x16_F32BF16BF16_SSILNSN_5MajorE0ELSP_0ELNSN_7ScaleInE1ELSQ_1EEEEEENS4_6LayoutINS5_IJSC_SC_SC_EEENS5_IJNSA_ILi0EEESV_SV_EEEEENS5_IJNS4_10UnderscoreESY_SY_EEEEENS4_23SM90_TMA_LOAD_MULTICASTENS4_14ComposedLayoutINS4_7SwizzleILi3ELi4ELi3EEENS4_18smem_ptr_flag_bitsILi16EEENST_INS5_IJNSA_ILi8EEESG_EEENS5_IJSG_SC_EEEEEEEvNS4_8identityES11_S1B_vS1C_EENS_8epilogue10collective6detail29Sm90TmaWarpSpecializedAdapterINS1F_15DefaultEpilogueISI_SJ_SJ_NS1E_6thread17LinearCombinationISI_Li1EffLNS1J_9ScaleType4KindE0ELNS_15FloatRoundStyleE2ESI_EENS1_15EpilogueDefaultEEEEEvvEEEEvNT_6ParamsE)
        /*0020*/ 	.word	0x00000008
.L_19:


//--------------------- .nv.compat                --------------------------
	.section	.nv.compat,"",@"SHT_CUDA_COMPAT_INFO"
	.align	4
        /*0000*/ 	.byte	0x02, 0x09, 0x01, 0x00, 0x02, 0x02, 0x04, 0x00, 0x02, 0x05, 0x05, 0x00, 0x03, 0x07, 0x01, 0x01
        /*0010*/ 	.byte	0x02, 0x03, 0x01, 0x00, 0x02, 0x06, 0x01, 0x00, 0x04, 0x0b, 0x08, 0x00, 0x00, 0x00, 0x00, 0x00
        /*0020*/ 	.byte	0x00, 0x00, 0x00, 0x00


//--------------------- .nv.info._ZN7cutlass13device_kernelINS_4gemm6kernel13GemmUniversalIN4cute5tupleIJiiiiEEENS1_10collective13CollectiveMmaINS1_34MainloopSm90TmaGmmaWarpSpecializedILi14ENS5_IJNS4_1CILi2EEESB_NSA_ILi1EEEEEENS1_32KernelTmaWarpSpecializedPingpongEEENS5_IJNSA_ILi64EEESG_SG_EEENS_10bfloat16_tENS5_IJlSC_lEEESI_SJ_NS4_8TiledMMAINS4_8MMA_AtomIJNS4_4SM904GMMA27MMA_64x64x16_F32BF16BF16_SSILNSN_5MajorE0ELSP_0ELNSN_7ScaleInE1ELSQ_1EEEEEENS4_6LayoutINS5_IJSC_SC_SC_EEENS5_IJNSA_ILi0EEESV_SV_EEEEENS5_IJNS4_10UnderscoreESY_SY_EEEEENS4_23SM90_TMA_LOAD_MULTICASTENS4_14ComposedLayoutINS4_7SwizzleILi3ELi4ELi3EEENS4_18smem_ptr_flag_bitsILi16EEENST_INS5_IJNSA_ILi8EEESG_EEENS5_IJSG_SC_EEEEEEEvNS4_8identityES11_S1B_vS1C_EENS_8epilogue10collective6detail29Sm90TmaWarpSpecializedAdapterINS1F_15DefaultEpilogueISI_SJ_SJ_NS1E_6thread17LinearCombinationISI_Li1EffLNS1J_9ScaleType4KindE0ELNS_15FloatRoundStyleE2ESI_EENS1_15EpilogueDefaultEEEEEvvEEEEvNT_6ParamsE --------------------------
	.section	.nv.info._ZN7cutlass13device_kernelINS_4gemm6kernel13GemmUniversalIN4cute5tupleIJiiiiEEENS1_10collective13CollectiveMmaINS1_34MainloopSm90TmaGmmaWarpSpecializedILi14ENS5_IJNS4_1CILi2EEESB_NSA_ILi1EEEEEENS1_32KernelTmaWarpSpecializedPingpongEEENS5_IJNSA_ILi64EEESG_SG_EEENS_10bfloat16_tENS5_IJlSC_lEEESI_SJ_NS4_8TiledMMAINS4_8MMA_AtomIJNS4_4SM904GMMA27MMA_64x64x16_F32BF16BF16_SSILNSN_5MajorE0ELSP_0ELNSN_7ScaleInE1ELSQ_1EEEEEENS4_6LayoutINS5_IJSC_SC_SC_EEENS5_IJNSA_ILi0EEESV_SV_EEEEENS5_IJNS4_10UnderscoreESY_SY_EEEEENS4_23SM90_TMA_LOAD_MULTICASTENS4_14ComposedLayoutINS4_7SwizzleILi3ELi4ELi3EEENS4_18smem_ptr_flag_bitsILi16EEENST_INS5_IJNSA_ILi8EEESG_EEENS5_IJSG_SC_EEEEEEEvNS4_8identityES11_S1B_vS1C_EENS_8epilogue10collective6detail29Sm90TmaWarpSpecializedAdapterINS1F_15DefaultEpilogueISI_SJ_SJ_NS1E_6thread17LinearCombinationISI_Li1EffLNS1J_9ScaleType4KindE0ELNS_15FloatRoundStyleE2ESI_EENS1_15EpilogueDefaultEEEEEvvEEEEvNT_6ParamsE,"",@"SHT_CUDA_INFO"
	.sectionflags	@""
	.align	4


	//----- nvinfo : EIATTR_CUDA_API_VERSION
	.align		4
        /*0000*/ 	.byte	0x04, 0x37
        /*0002*/ 	.short	(.L_21 - .L_20)
.L_20:
        /*0004*/ 	.word	0x00000082


	//----- nvinfo : EIATTR_KPARAM_INFO
	.align		4
.L_21:
        /*0008*/ 	.byte	0x04, 0x17
        /*000a*/ 	.short	(.L_23 - .L_22)
.L_22:
        /*000c*/ 	.word	0x00000000
        /*0010*/ 	.short	0x0000
        /*0012*/ 	.short	0x0070
        /*0014*/ 	.byte	0x00, 0xf0, 0x01, 0x10


	//----- nvinfo : EIATTR_SPARSE_MMA_MASK
	.align		4
.L_23:
        /*0018*/ 	.byte	0x03, 0x50
        /*001a*/ 	.short	0x0000


	//----- nvinfo : EIATTR_MAXREG_COUNT
	.align		4
        /*001c*/ 	.byte	0x03, 0x1b
        /*001e*/ 	.short	0x00a8


	//----- nvinfo : EIATTR_NUM_BARRIERS
	.align		4
        /*0020*/ 	.byte	0x02, 0x4c
        /*0022*/ 	.byte	0x01
	.zero		1


	//----- nvinfo : EIATTR_EXTERNS
	.align		4
        /*0024*/ 	.byte	0x04, 0x0f
        /*0026*/ 	.short	(.L_25 - .L_24)


	//   ....[0]....
	.align		4
.L_24:
        /*0028*/ 	.word	index@(__assertfail)


	//----- nvinfo : EIATTR_ANNOTATIONS
	.align		4
.L_25:
        /*002c*/ 	.byte	0x04, 0x55
        /*002e*/ 	.short	(.L_27 - .L_26)


	//   ....[0]....
.L_26:
        /*0030*/ 	.word	0x00000001
        /*0034*/ 	.byte	0x20, 0x0f, 0x00, 0x00, 0x01, 0x00, 0x00, 0x00, 0x50, 0x47, 0x00, 0x00, 0x01, 0x00, 0x00, 0x00
        /*0044*/ 	.byte	0xd0, 0x54, 0x00, 0x00


	//----- nvinfo : EIATTR_MERCURY_ISA_VERSION
	.align		4
.L_27:
        /*0048*/ 	.byte	0x03, 0x5f
        /*004a*/ 	.short	0x0101


	//----- nvinfo : EIATTR_INT_WARP_WIDE_INSTR_OFFSETS
	.align		4
        /*004c*/ 	.byte	0x04, 0x31
        /*004e*/ 	.short	(.L_29 - .L_28)


	//   ....[0]....
.L_28:
        /*0050*/ 	.word	0x000006a0


	//   ....[1]....
        /*0054*/ 	.word	0x000006d0


	//   ....[2]....
        /*0058*/ 	.word	0x00000710


	//   ....[3]....
        /*005c*/ 	.word	0x00000840


	//   ....[4]....
        /*0060*/ 	.word	0x00000850


	//   ....[5]....
        /*0064*/ 	.word	0x00000860


	//   ....[6]....
        /*0068*/ 	.word	0x00000900


	//   ....[7]....
        /*006c*/ 	.word	0x00000940


	//----- nvinfo : EIATTR_COOP_GROUP_MASK_REGIDS
	.align		4
.L_29:
        /*0070*/ 	.byte	0x04, 0x29
        /*0072*/ 	.short	(.L_31 - .L_30)


	//   ....[0]....
.L_30:
        /*0074*/ 	.word	0xffffffff


	//   ....[1]....
        /*0078*/ 	.word	0xffffffff


	//   ....[2]....
        /*007c*/ 	.word	0xffffffff


	//   ....[3]....
        /*0080*/ 	.word	0xffffffff


	//   ....[4]....
        /*0084*/ 	.word	0xffffffff


	//   ....[5]....
        /*0088*/ 	.word	0xffffffff


	//   ....[6]....
        /*008c*/ 	.word	0xffffffff


	//----- nvinfo : EIATTR_COOP_GROUP_INSTR_OFFSETS
	.align		4
.L_31:
        /*0090*/ 	.byte	0x04, 0x28
        /*0092*/ 	.short	(.L_33 - .L_32)


	//   ....[0]....
.L_32:
        /*0094*/ 	.word	0x00000070


	//   ....[1]....
        /*0098*/ 	.word	0x00000080


	//   ....[2]....
        /*009c*/ 	.word	0x00000140


	//   ....[3]....
        /*00a0*/ 	.word	0x00000460


	//   ....[4]....
        /*00a4*/ 	.word	0x000004a0


	//   ....[5]....
        /*00a8*/ 	.word	0x00000880


	//   ....[6]....
        /*00ac*/ 	.word	0x00000ac0


	//----- nvinfo : EIATTR_REG_RECONFIG
	.align		4
.L_33:
        /*00b0*/ 	.byte	0x01, 0x54
	.zero		2


	//----- nvinfo : EIATTR_SYSCALL_OFFSETS
	.align		4
        /*00b4*/ 	.byte	0x04, 0x46
        /*00b6*/ 	.short	(.L_35 - .L_34)


	//   ....[0]....
.L_34:
        /*00b8*/ 	.word	0x000019e0


	//----- nvinfo : EIATTR_MBARRIER_INSTR_OFFSETS
	.align		4
.L_35:
        /*00bc*/ 	.byte	0x04, 0x39
        /*00be*/ 	.short	(.L_37 - .L_36)


	//   ....[0]....
.L_36:
        /*00c0*/ 	.word	0x00000280
        /*00c4*/ 	.word	0x000000ff
        /*00c8*/ 	.word	0x00000000
        /*00cc*/ 	.short	0x0100
        /*00ce*/ 	.byte	0x08
	.zero		1


	//   ....[1]....
        /*00d0*/ 	.word	0x00000290
        /*00d4*/ 	.word	0x000000ff
        /*00d8*/ 	.word	0x00000070
        /*00dc*/ 	.short	0x0100
        /*00de*/ 	.byte	0x08
	.zero		1


	//   ....[2]....
        /*00e0*/ 	.word	0x000002a0
        /*00e4*/ 	.word	0x000000ff
        /*00e8*/ 	.word	0x00000008
        /*00ec*/ 	.short	0x0100
        /*00ee*/ 	.byte	0x08
	.zero		1


	//   ....[3]....
        /*00f0*/ 	.word	0x000002b0
        /*00f4*/ 	.word	0x000000ff
        /*00f8*/ 	.word	0x00000078
        /*00fc*/ 	.short	0x0100
        /*00fe*/ 	.byte	0x08
	.zero		1


	//   ....[4]....
        /*0100*/ 	.word	0x000002c0
        /*0104*/ 	.word	0x000000ff
        /*0108*/ 	.word	0x00000010
        /*010c*/ 	.short	0x0100
        /*010e*/ 	.byte	0x08
	.zero		1


	//   ....[5]....
        /*0110*/ 	.word	0x000002d0
        /*0114*/ 	.word	0x000000ff
        /*0118*/ 	.word	0x00000080
        /*011c*/ 	.short	0x0100
        /*011e*/ 	.byte	0x08
	.zero		1


	//   ....[6]....
        /*0120*/ 	.word	0x000002e0
        /*0124*/ 	.word	0x000000ff
        /*0128*/ 	.word	0x00000018
        /*012c*/ 	.short	0x0100
        /*012e*/ 	.byte	0x08
	.zero		1


	//   ....[7]....
        /*0130*/ 	.word	0x000002f0
        /*0134*/ 	.word	0x000000ff
        /*0138*/ 	.word	0x00000088
        /*013c*/ 	.short	0x0100
        /*013e*/ 	.byte	0x08
	.zero		1


	//   ....[8]....
        /*0140*/ 	.word	0x00000300
        /*0144*/ 	.word	0x000000ff
        /*0148*/ 	.word	0x00000020
        /*014c*/ 	.short	0x0100
        /*014e*/ 	.byte	0x08
	.zero		1


	//   ....[9]....
        /*0150*/ 	.word	0x00000310
        /*0154*/ 	.word	0x000000ff
        /*0158*/ 	.word	0x00000090
        /*015c*/ 	.short	0x0100
        /*015e*/ 	.byte	0x08
	.zero		1


	//   ....[10]....
        /*0160*/ 	.word	0x00000320
        /*0164*/ 	.word	0x000000ff
        /*0168*/ 	.word	0x00000028
        /*016c*/ 	.short	0x0100
        /*016e*/ 	.byte	0x08
	.zero		1


	//   ....[11]....
        /*0170*/ 	.word	0x00000330
        /*0174*/ 	.word	0x000000ff
        /*0178*/ 	.word	0x00000098
        /*017c*/ 	.short	0x0100
        /*017e*/ 	.byte	0x08
	.zero		1


	//   ....[12]....
        /*0180*/ 	.word	0x00000340
        /*0184*/ 	.word	0x000000ff
        /*0188*/ 	.word	0x00000030
        /*018c*/ 	.short	0x0100
        /*018e*/ 	.byte	0x08
	.zero		1


	//   ....[13]....
        /*0190*/ 	.word	0x00000350
        /*0194*/ 	.word	0x000000ff
        /*0198*/ 	.word	0x000000a0
        /*019c*/ 	.short	0x0100
        /*019e*/ 	.byte	0x08
	.zero		1


	//   ....[14]....
        /*01a0*/ 	.word	0x00000360
        /*01a4*/ 	.word	0x000000ff
        /*01a8*/ 	.word	0x00000038
        /*01ac*/ 	.short	0x0100
        /*01ae*/ 	.byte	0x08
	.zero		1


	//   ....[15]....
        /*01b0*/ 	.word	0x00000370
        /*01b4*/ 	.word	0x000000ff
        /*01b8*/ 	.word	0x000000a8
        /*01bc*/ 	.short	0x0100
        /*01be*/ 	.byte	0x08
	.zero		1


	//   ....[16]....
        /*01c0*/ 	.word	0x00000380
        /*01c4*/ 	.word	0x000000ff
        /*01c8*/ 	.word	0x00000040
        /*01cc*/ 	.short	0x0100
        /*01ce*/ 	.byte	0x08
	.zero		1


	//   ....[17]....
        /*01d0*/ 	.word	0x00000390
        /*01d4*/ 	.word	0x000000ff
        /*01d8*/ 	.word	0x000000b0
        /*01dc*/ 	.short	0x0100
        /*01de*/ 	.byte	0x08
	.zero		1


	//   ....[18]....
        /*01e0*/ 	.word	0x000003a0
        /*01e4*/ 	.word	0x000000ff
        /*01e8*/ 	.word	0x00000048
        /*01ec*/ 	.short	0x0100
        /*01ee*/ 	.byte	0x08
	.zero		1


	//   ....[19]....
        /*01f0*/ 	.word	0x000003b0
        /*01f4*/ 	.word	0x000000ff
        /*01f8*/ 	.word	0x000000b8
        /*01fc*/ 	.short	0x0100
        /*01fe*/ 	.byte	0x08
	.zero		1


	//   ....[20]....
        /*0200*/ 	.word	0x000003c0
        /*0204*/ 	.word	0x000000ff
        /*0208*/ 	.word	0x00000050
        /*020c*/ 	.short	0x0100
        /*020e*/ 	.byte	0x08
	.zero		1


	//   ....[21]....
        /*0210*/ 	.word	0x000003d0
        /*0214*/ 	.word	0x000000ff
        /*0218*/ 	.word	0x000000c0
        /*021c*/ 	.short	0x0100
        /*021e*/ 	.byte	0x08
	.zero		1


	//   ....[22]....
        /*0220*/ 	.word	0x000003e0
        /*0224*/ 	.word	0x000000ff
        /*0228*/ 	.word	0x00000058
        /*022c*/ 	.short	0x0100
        /*022e*/ 	.byte	0x08
	.zero		1


	//   ....[23]....
        /*0230*/ 	.word	0x000003f0
        /*0234*/ 	.word	0x000000ff
        /*0238*/ 	.word	0x000000c8
        /*023c*/ 	.short	0x0100
        /*023e*/ 	.byte	0x08
	.zero		1


	//   ....[24]....
        /*0240*/ 	.word	0x00000400
        /*0244*/ 	.word	0x000000ff
        /*0248*/ 	.word	0x00000060
        /*024c*/ 	.short	0x0100
        /*024e*/ 	.byte	0x08
	.zero		1


	//   ....[25]....
        /*0250*/ 	.word	0x00000410
        /*0254*/ 	.word	0x000000ff
        /*0258*/ 	.word	0x000000d0
        /*025c*/ 	.short	0x0100
        /*025e*/ 	.byte	0x08
	.zero		1


	//   ....[26]....
        /*0260*/ 	.word	0x00000420
        /*0264*/ 	.word	0x000000ff
        /*0268*/ 	.word	0x00000068
        /*026c*/ 	.short	0x0100
        /*026e*/ 	.byte	0x08
	.zero		1


	//   ....[27]....
        /*0270*/ 	.word	0x00000430
        /*0274*/ 	.word	0x000000ff
        /*0278*/ 	.word	0x000000d8
        /*027c*/ 	.short	0x0100
        /*027e*/ 	.byte	0x08
	.zero		1


	//   ....[28]....
        /*0280*/ 	.word	0x00000970
        /*0284*/ 	.word	0x000000ff
        /*0288*/ 	.word	0x00000110
        /*028c*/ 	.short	0x0100
        /*028e*/ 	.byte	0x08
	.zero		1


	//   ....[29]....
        /*0290*/ 	.word	0x00000a00
        /*0294*/ 	.word	0x000000ff
        /*0298*/ 	.word	0x00000118
        /*029c*/ 	.short	0x0100
        /*029e*/ 	.byte	0x08
	.zero		1


	//   ....[30]....
        /*02a0*/ 	.word	0x00000a40
        /*02a4*/ 	.word	0x000000ff
        /*02a8*/ 	.word	0x000000f0
        /*02ac*/ 	.short	0x0100
        /*02ae*/ 	.byte	0x09
	.zero		1


	//   ....[31]....
        /*02b0*/ 	.word	0x00000a50
        /*02b4*/ 	.word	0x000000ff
        /*02b8*/ 	.word	0x000000f8
        /*02bc*/ 	.short	0x0100
        /*02be*/ 	.byte	0x09
	.zero		1


	//   ....[32]....
        /*02c0*/ 	.word	0x00000a60
        /*02c4*/ 	.word	0x000000ff
        /*02c8*/ 	.word	0x00000100
        /*02cc*/ 	.short	0x0100
        /*02ce*/ 	.byte	0x09
	.zero		1


	//   ....[33]....
        /*02d0*/ 	.word	0x00000a70
        /*02d4*/ 	.word	0x000000ff
        /*02d8*/ 	.word	0x00000108
        /*02dc*/ 	.short	0x0100
        /*02de*/ 	.byte	0x09
	.zero		1


	//   ....[34]....
        /*02e0*/ 	.word	0x000018c0
        /*02e4*/ 	.word	0x0000003f
        /*02e8*/ 	.word	0x00000000
        /*02ec*/ 	.short	0x010a
        /*02ee*/ 	.byte	0x2a
	.zero		1


	//   ....[35]....
        /*02f0*/ 	.word	0x00001a60
        /*02f4*/ 	.word	0x00000003
        /*02f8*/ 	.word	0x00000000
        /*02fc*/ 	.short	0x010a
        /*02fe*/ 	.byte	0x3f
	.zero		1


	//   ....[36]....
        /*0300*/ 	.word	0x00001aa0
        /*0304*/ 	.word	0x00000003
        /*0308*/ 	.word	0x00000000
        /*030c*/ 	.short	0x010a
        /*030e*/ 	.byte	0x3f
	.zero		1


	//   ....[37]....
        /*0310*/ 	.word	0x00001da0
        /*0314*/ 	.word	0x000000ff
        /*0318*/ 	.word	0x00000000
        /*031c*/ 	.short	0x010a
        /*031e*/ 	.byte	0x04
	.zero		1


	//   ....[38]....
        /*0320*/ 	.word	0x00001de0
        /*0324*/ 	.word	0x000000ff
        /*0328*/ 	.word	0x00000000
        /*032c*/ 	.short	0x010a
        /*032e*/ 	.byte	0x04
	.zero		1


	//   ....[39]....
        /*0330*/ 	.word	0x00002040
        /*0334*/ 	.word	0x00000005
        /*0338*/ 	.word	0x00000000
        /*033c*/ 	.short	0x0101
        /*033e*/ 	.byte	0x3f
	.zero		1


	//   ....[40]....
        /*0340*/ 	.word	0x00002140
        /*0344*/ 	.word	0x00000040
        /*0348*/ 	.word	0x00000000
        /*034c*/ 	.short	0x0101
        /*034e*/ 	.byte	0x2f
	.zero		1


	//   ....[41]....
        /*0350*/ 	.word	0x00002260
        /*0354*/ 	.word	0x00000000
        /*0358*/ 	.word	0x00000000
        /*035c*/ 	.short	0x0101
        /*035e*/ 	.byte	0x3f
	.zero		1


	//   ....[42]....
        /*0360*/ 	.word	0x00002320
        /*0364*/ 	.word	0x0000003f
        /*0368*/ 	.word	0x00000010
        /*036c*/ 	.short	0x010a
        /*036e*/ 	.byte	0x2a
	.zero		1


	//   ....[43]....
        /*0370*/ 	.word	0x00004770
        /*0374*/ 	.word	0x00000042
        /*0378*/ 	.word	0x00000000
        /*037c*/ 	.short	0x0101
        /*037e*/ 	.byte	0x2f
	.zero		1


	//   ....[44]....
        /*0380*/ 	.word	0x000051e0
        /*0384*/ 	.word	0x0000000a
        /*0388*/ 	.word	0x00000070
        /*038c*/ 	.short	0x010a
        /*038e*/ 	.byte	0x3f
	.zero		1


	//   ....[45]....
        /*0390*/ 	.word	0x000055e0
        /*0394*/ 	.word	0x00000008
        /*0398*/ 	.word	0x00000118
        /*039c*/ 	.short	0x0101
        /*039e*/ 	.byte	0x3f
	.zero		1


	//   ....[46]....
        /*03a0*/ 	.word	0x00005d70
        /*03a4*/ 	.word	0x00000009
        /*03a8*/ 	.word	0x00000000
        /*03ac*/ 	.short	0x010a
        /*03ae*/ 	.byte	0x3f
	.zero		1


	//   ....[47]....
        /*03b0*/ 	.word	0x00005df0
        /*03b4*/ 	.word	0x00000008
        /*03b8*/ 	.word	0x00000000
        /*03bc*/ 	.short	0x010a
        /*03be*/ 	.byte	0x3f
	.zero		1


	//   ....[48]....
        /*03c0*/ 	.word	0x00005e80
        /*03c4*/ 	.word	0x00000009
        /*03c8*/ 	.word	0x00000000
        /*03cc*/ 	.short	0x010a
        /*03ce*/ 	.byte	0x3f
	.zero		1


	//   ....[49]....
        /*03d0*/ 	.word	0x00005f10
        /*03d4*/ 	.word	0x00000008
        /*03d8*/ 	.word	0x00000000
        /*03dc*/ 	.short	0x010a
        /*03de*/ 	.byte	0x3f
	.zero		1


	//   ....[50]....
        /*03e0*/ 	.word	0x00005fa0
        /*03e4*/ 	.word	0x00000009
        /*03e8*/ 	.word	0x00000000
        /*03ec*/ 	.short	0x010a
        /*03ee*/ 	.byte	0x3f
	.zero		1


	//   ....[51]....
        /*03f0*/ 	.word	0x00006030
        /*03f4*/ 	.word	0x00000008
        /*03f8*/ 	.word	0x00000000
        /*03fc*/ 	.short	0x010a
        /*03fe*/ 	.byte	0x3f
	.zero		1


	//   ....[52]....
        /*0400*/ 	.word	0x000060c0
        /*0404*/ 	.word	0x00000009
        /*0408*/ 	.word	0x00000000
        /*040c*/ 	.short	0x010a
        /*040e*/ 	.byte	0x3f
	.zero		1


	//   ....[53]....
        /*0410*/ 	.word	0x00006150
        /*0414*/ 	.word	0x00000008
        /*0418*/ 	.word	0x00000000
        /*041c*/ 	.short	0x010a
        /*041e*/ 	.byte	0x3f
	.zero		1


	//   ....[54]....
        /*0420*/ 	.word	0x000061e0
        /*0424*/ 	.word	0x00000009
        /*0428*/ 	.word	0x00000000
        /*042c*/ 	.short	0x010a
        /*042e*/ 	.byte	0x3f
	.zero		1


	//   ....[55]....
        /*0430*/ 	.word	0x00006270
        /*0434*/ 	.word	0x00000008
        /*0438*/ 	.word	0x00000000
        /*043c*/ 	.short	0x010a
        /*043e*/ 	.byte	0x3f
	.zero		1


	//   ....[56]....
        /*0440*/ 	.word	0x00006300
        /*0444*/ 	.word	0x00000009
        /*0448*/ 	.word	0x00000000
        /*044c*/ 	.short	0x010a
        /*044e*/ 	.byte	0x3f
	.zero		1


	//   ....[57]....
        /*0450*/ 	.word	0x00006390
        /*0454*/ 	.word	0x00000008
        /*0458*/ 	.word	0x00000000
        /*045c*/ 	.short	0x010a
        /*045e*/ 	.byte	0x3f
	.zero		1


	//   ....[58]....
        /*0460*/ 	.word	0x00006420
        /*0464*/ 	.word	0x0000000b
        /*0468*/ 	.word	0x00000000
        /*046c*/ 	.short	0x010a
        /*046e*/ 	.byte	0x3f
	.zero		1


	//   ....[59]....
        /*0470*/ 	.word	0x000064b0
        /*0474*/ 	.word	0x00000003
        /*0478*/ 	.word	0x00000000
        /*047c*/ 	.short	0x010a
        /*047e*/ 	.byte	0x3f
	.zero		1


	//   ....[60]....
        /*0480*/ 	.word	0x00006510
        /*0484*/ 	.word	0x00000041
        /*0488*/ 	.word	0x00000000
        /*048c*/ 	.short	0x010a
        /*048e*/ 	.byte	0x3f
	.zero		1


	//   ....[61]....
        /*0490*/ 	.word	0x00006560
        /*0494*/ 	.word	0x00000003
        /*0498*/ 	.word	0x00000000
        /*049c*/ 	.short	0x010a
        /*049e*/ 	.byte	0x3f
	.zero		1


	//   ....[62]....
        /*04a0*/ 	.word	0x000065c0
        /*04a4*/ 	.word	0x00000005
        /*04a8*/ 	.word	0x00000000
        /*04ac*/ 	.short	0x010a
        /*04ae*/ 	.byte	0x3f
	.zero		1


	//   ....[63]....
        /*04b0*/ 	.word	0x00006610
        /*04b4*/ 	.word	0x00000041
        /*04b8*/ 	.word	0x00000010
        /*04bc*/ 	.short	0x010a
        /*04be*/ 	.byte	0x3f
	.zero		1


	//   ....[64]....
        /*04c0*/ 	.word	0x000066e0
        /*04c4*/ 	.word	0x0000000a
        /*04c8*/ 	.word	0x00000070
        /*04cc*/ 	.short	0x010a
        /*04ce*/ 	.byte	0x3f
	.zero		1


	//   ....[65]....
        /*04d0*/ 	.word	0x000067b0
        /*04d4*/ 	.word	0x00000009
        /*04d8*/ 	.word	0x00000000
        /*04dc*/ 	.short	0x010a
        /*04de*/ 	.byte	0x3f
	.zero		1


	//   ....[66]....
        /*04e0*/ 	.word	0x00006800
        /*04e4*/ 	.word	0x00000008
        /*04e8*/ 	.word	0x00000000
        /*04ec*/ 	.short	0x010a
        /*04ee*/ 	.byte	0x3f
	.zero		1


	//   ....[67]....
        /*04f0*/ 	.word	0x00006850
        /*04f4*/ 	.word	0x00000009
        /*04f8*/ 	.word	0x00000000
        /*04fc*/ 	.short	0x010a
        /*04fe*/ 	.byte	0x3f
	.zero		1


	//   ....[68]....
        /*0500*/ 	.word	0x000068a0
        /*0504*/ 	.word	0x00000008
        /*0508*/ 	.word	0x00000000
        /*050c*/ 	.short	0x010a
        /*050e*/ 	.byte	0x3f
	.zero		1


	//   ....[69]....
        /*0510*/ 	.word	0x000068f0
        /*0514*/ 	.word	0x00000009
        /*0518*/ 	.word	0x00000000
        /*051c*/ 	.short	0x010a
        /*051e*/ 	.byte	0x3f
	.zero		1


	//   ....[70]....
        /*0520*/ 	.word	0x00006940
        /*0524*/ 	.word	0x00000008
        /*0528*/ 	.word	0x00000000
        /*052c*/ 	.short	0x010a
        /*052e*/ 	.byte	0x3f
	.zero		1


	//   ....[71]....
        /*0530*/ 	.word	0x00006990
        /*0534*/ 	.word	0x00000009
        /*0538*/ 	.word	0x00000000
        /*053c*/ 	.short	0x010a
        /*053e*/ 	.byte	0x3f
	.zero		1


	//   ....[72]....
        /*0540*/ 	.word	0x000069e0
        /*0544*/ 	.word	0x00000008
        /*0548*/ 	.word	0x00000000
        /*054c*/ 	.short	0x010a
        /*054e*/ 	.byte	0x3f
	.zero		1


	//   ....[73]....
        /*0550*/ 	.word	0x00006a30
        /*0554*/ 	.word	0x00000009
        /*0558*/ 	.word	0x00000000
        /*055c*/ 	.short	0x010a
        /*055e*/ 	.byte	0x3f
	.zero		1


	//   ....[74]....
        /*0560*/ 	.word	0x00006a80
        /*0564*/ 	.word	0x00000008
        /*0568*/ 	.word	0x00000000
        /*056c*/ 	.short	0x010a
        /*056e*/ 	.byte	0x3f
	.zero		1


	//   ....[75]....
        /*0570*/ 	.word	0x00006ad0
        /*0574*/ 	.word	0x00000009
        /*0578*/ 	.word	0x00000000
        /*057c*/ 	.short	0x010a
        /*057e*/ 	.byte	0x3f
	.zero		1


	//   ....[76]....
        /*0580*/ 	.word	0x00006b20
        /*0584*/ 	.word	0x00000008
        /*0588*/ 	.word	0x00000000
        /*058c*/ 	.short	0x010a
        /*058e*/ 	.byte	0x3f
	.zero		1


	//   ....[77]....
        /*0590*/ 	.word	0x00006b70
        /*0594*/ 	.word	0x0000000b
        /*0598*/ 	.word	0x00000000
        /*059c*/ 	.short	0x010a
        /*059e*/ 	.byte	0x3f
	.zero		1


	//----- nvinfo : EIATTR_NUM_MBARRIERS
	.align		4
.L_37:
        /*05a0*/ 	.byte	0x03, 0x38
        /*05a2*/ 	.short	0x0022


	//----- nvinfo : EIATTR_EXIT_INSTR_OFFSETS
	.align		4
        /*05a4*/ 	.byte	0x04, 0x1c
        /*05a6*/ 	.short	(.L_39 - .L_38)


	//   ....[0]....
.L_38:
        /*05a8*/ 	.word	0x00001570


	//   ....[1]....
        /*05ac*/ 	.word	0x000015d0


	//   ....[2]....
        /*05b0*/ 	.word	0x00004e00


	//   ....[3]....
        /*05b4*/ 	.word	0x00004e30


	//   ....[4]....
        /*05b8*/ 	.word	0x00006500


	//----- nvinfo : EIATTR_MAX_THREADS
	.align		4
.L_39:
        /*05bc*/ 	.byte	0x04, 0x05
        /*05be*/ 	.short	(.L_41 - .L_40)
.L_40:
        /*05c0*/ 	.word	0x00000180
        /*05c4*/ 	.word	0x00000001
        /*05c8*/ 	.word	0x00000001


	//----- nvinfo : EIATTR_CRS_STACK_SIZE
	.align		4
.L_41:
        /*05cc*/ 	.byte	0x04, 0x1e
        /*05ce*/ 	.short	(.L_43 - .L_42)
.L_42:
        /*05d0*/ 	.word	0x00000000


	//----- nvinfo : EIATTR_CBANK_PARAM_SIZE
	.align		4
.L_43:
        /*05d4*/ 	.byte	0x03, 0x19
        /*05d6*/ 	.short	0x0470


	//----- nvinfo : EIATTR_PARAM_CBANK
	.align		4
        /*05d8*/ 	.byte	0x04, 0x0a
        /*05da*/ 	.short	(.L_45 - .L_44)
	.align		4
.L_44:
        /*05dc*/ 	.word	index@(.nv.constant0._ZN7cutlass13device_kernelINS_4gemm6kernel13GemmUniversalIN4cute5tupleIJiiiiEEENS1_10collective13CollectiveMmaINS1_34MainloopSm90TmaGmmaWarpSpecializedILi14ENS5_IJNS4_1CILi2EEESB_NSA_ILi1EEEEEENS1_32KernelTmaWarpSpecializedPingpongEEENS5_IJNSA_ILi64EEESG_SG_EEENS_10bfloat16_tENS5_IJlSC_lEEESI_SJ_NS4_8TiledMMAINS4_8MMA_AtomIJNS4_4SM904GMMA27MMA_64x64x16_F32BF16BF16_SSILNSN_5MajorE0ELSP_0ELNSN_7ScaleInE1ELSQ_1EEEEEENS4_6LayoutINS5_IJSC_SC_SC_EEENS5_IJNSA_ILi0EEESV_SV_EEEEENS5_IJNS4_10UnderscoreESY_SY_EEEEENS4_23SM90_TMA_LOAD_MULTICASTENS4_14ComposedLayoutINS4_7SwizzleILi3ELi4ELi3EEENS4_18smem_ptr_flag_bitsILi16EEENST_INS5_IJNSA_ILi8EEESG_EEENS5_IJSG_SC_EEEEEEEvNS4_8identityES11_S1B_vS1C_EENS_8epilogue10collective6detail29Sm90TmaWarpSpecializedAdapterINS1F_15DefaultEpilogueISI_SJ_SJ_NS1E_6thread17LinearCombinationISI_Li1EffLNS1J_9ScaleType4KindE0ELNS_15FloatRoundStyleE2ESI_EENS1_15EpilogueDefaultEEEEEvvEEEEvNT_6ParamsE)
        /*05e0*/ 	.short	0x0210
        /*05e2*/ 	.short	0x0470


	//----- nvinfo : EIATTR_SW_WAR
	.align		4
.L_45:
        /*05e4*/ 	.byte	0x04, 0x36
        /*05e6*/ 	.short	(.L_47 - .L_46)
.L_46:
        /*05e8*/ 	.word	0x00000008
.L_47:


//--------------------- .nv.callgraph             --------------------------
	.section	.nv.callgraph,"",@"SHT_CUDA_CALLGRAPH"
	.align	4
	.sectionentsize	8
	.align		4
        /*0000*/ 	.word	0x00000000
	.align		4
        /*0004*/ 	.word	0xffffffff
	.align		4
        /*0008*/ 	.word	index@(_ZN7cutlass13device_kernelINS_4gemm6kernel13GemmUniversalIN4cute5tupleIJiiiiEEENS1_10collective13CollectiveMmaINS1_34MainloopSm90TmaGmmaWarpSpecializedILi14ENS5_IJNS4_1CILi2EEESB_NSA_ILi1EEEEEENS1_32KernelTmaWarpSpecializedPingpongEEENS5_IJNSA_ILi64EEESG_SG_EEENS_10bfloat16_tENS5_IJlSC_lEEESI_SJ_NS4_8TiledMMAINS4_8MMA_AtomIJNS4_4SM904GMMA27MMA_64x64x16_F32BF16BF16_SSILNSN_5MajorE0ELSP_0ELNSN_7ScaleInE1ELSQ_1EEEEEENS4_6LayoutINS5_IJSC_SC_SC_EEENS5_IJNSA_ILi0EEESV_SV_EEEEENS5_IJNS4_10UnderscoreESY_SY_EEEEENS4_23SM90_TMA_LOAD_MULTICASTENS4_14ComposedLayoutINS4_7SwizzleILi3ELi4ELi3EEENS4_18smem_ptr_flag_bitsILi16EEENST_INS5_IJNSA_ILi8EEESG_EEENS5_IJSG_SC_EEEEEEEvNS4_8identityES11_S1B_vS1C_EENS_8epilogue10collective6detail29Sm90TmaWarpSpecializedAdapterINS1F_15DefaultEpilogueISI_SJ_SJ_NS1E_6thread17LinearCombinationISI_Li1EffLNS1J_9ScaleType4KindE0ELNS_15FloatRoundStyleE2ESI_EENS1_15EpilogueDefaultEEEEEvvEEEEvNT_6ParamsE)
	.align		4
        /*000c*/ 	.word	index@(__assertfail)
	.align		4
        /*0010*/ 	.word	0x00000000
	.align		4
        /*0014*/ 	.word	0xfffffffe
	.align		4
        /*0018*/ 	.word	0x00000000
	.align		4
        /*001c*/ 	.word	0xfffffffd
	.align		4
        /*0020*/ 	.word	0x00000000
	.align		4
        /*0024*/ 	.word	0xfffffffc


//--------------------- .nv.constant4             --------------------------
	.section	.nv.constant4,"a",@progbits
	.align	8
	.align		8
.nv.constant4:
        /*0000*/ 	.dword	__assertfail
	.align		8
        /*0008*/ 	.dword	__unnamed_1
	.align		8
        /*0010*/ 	.dword	_ZN40_INTERNAL_1e3c80cf_4_k_cu_f0d217fa_296734cuda3std3__45__cpo5beginE
	.align		8
        /*0018*/ 	.dword	_ZN40_INTERNAL_1e3c80cf_4_k_cu_f0d217fa_296734cuda3std3__45__cpo3endE
	.align		8
        /*0020*/ 	.dword	_ZN40_INTERNAL_1e3c80cf_4_k_cu_f0d217fa_296734cuda3std3__45__cpo6cbeginE
	.align		8
        /*0028*/ 	.dword	_ZN40_INTERNAL_1e3c80cf_4_k_cu_f0d217fa_296734cuda3std3__45__cpo4cendE
	.align		8
        /*0030*/ 	.dword	_ZN40_INTERNAL_1e3c80cf_4_k_cu_f0d217fa_296734cuda3std3__442_GLOBAL__N__1e3c80cf_4_k_cu_f0d217fa_296736ignoreE
	.align		8
        /*0038*/ 	.dword	_ZN40_INTERNAL_1e3c80cf_4_k_cu_f0d217fa_296734cuda3std3__419piecewise_constructE
	.align		8
        /*0040*/ 	.dword	_ZN40_INTERNAL_1e3c80cf_4_k_cu_f0d217fa_296734cuda3std3__48in_placeE
	.align		8
        /*0048*/ 	.dword	_ZN40_INTERNAL_1e3c80cf_4_k_cu_f0d217fa_296734cuda3std6ranges3__45__cpo4swapE
	.align		8
        /*0050*/ 	.dword	_ZN40_INTERNAL_1e3c80cf_4_k_cu_f0d217fa_296734cuda3std6ranges3__45__cpo9iter_moveE
	.align		8
        /*0058*/ 	.dword	_ZN40_INTERNAL_1e3c80cf_4_k_cu_f0d217fa_296734cute7productE
	.align		8
        /*0060*/ 	.dword	_ZN40_INTERNAL_1e3c80cf_4_k_cu_f0d217fa_296734cute1_E
	.align		8
        /*0068*/ 	.dword	$str$22
	.align		8
        /*0070*/ 	.dword	$str$23


//--------------------- .text._ZN7cutlass13device_kernelINS_4gemm6kernel13GemmUniversalIN4cute5tupleIJiiiiEEENS1_10collective13CollectiveMmaINS1_34MainloopSm90TmaGmmaWarpSpecializedILi14ENS5_IJNS4_1CILi2EEESB_NSA_ILi1EEEEEENS1_32KernelTmaWarpSpecializedPingpongEEENS5_IJNSA_ILi64EEESG_SG_EEENS_10bfloat16_tENS5_IJlSC_lEEESI_SJ_NS4_8TiledMMAINS4_8MMA_AtomIJNS4_4SM904GMMA27MMA_64x64x16_F32BF16BF16_SSILNSN_5MajorE0ELSP_0ELNSN_7ScaleInE1ELSQ_1EEEEEENS4_6LayoutINS5_IJSC_SC_SC_EEENS5_IJNSA_ILi0EEESV_SV_EEEEENS5_IJNS4_10UnderscoreESY_SY_EEEEENS4_23SM90_TMA_LOAD_MULTICASTENS4_14ComposedLayoutINS4_7SwizzleILi3ELi4ELi3EEENS4_18smem_ptr_flag_bitsILi16EEENST_INS5_IJNSA_ILi8EEESG_EEENS5_IJSG_SC_EEEEEEEvNS4_8identityES11_S1B_vS1C_EENS_8epilogue10collective6detail29Sm90TmaWarpSpecializedAdapterINS1F_15DefaultEpilogueISI_SJ_SJ_NS1E_6thread17LinearCombinationISI_Li1EffLNS1J_9ScaleType4KindE0ELNS_15FloatRoundStyleE2ESI_EENS1_15EpilogueDefaultEEEEEvvEEEEvNT_6ParamsE --------------------------
	.section	.text._ZN7cutlass13device_kernelINS_4gemm6kernel13GemmUniversalIN4cute5tupleIJiiiiEEENS1_10collective13CollectiveMmaINS1_34MainloopSm90TmaGmmaWarpSpecializedILi14ENS5_IJNS4_1CILi2EEESB_NSA_ILi1EEEEEENS1_32KernelTmaWarpSpecializedPingpongEEENS5_IJNSA_ILi64EEESG_SG_EEENS_10bfloat16_tENS5_IJlSC_lEEESI_SJ_NS4_8TiledMMAINS4_8MMA_AtomIJNS4_4SM904GMMA27MMA_64x64x16_F32BF16BF16_SSILNSN_5MajorE0ELSP_0ELNSN_7ScaleInE1ELSQ_1EEEEEENS4_6LayoutINS5_IJSC_SC_SC_EEENS5_IJNSA_ILi0EEESV_SV_EEEEENS5_IJNS4_10UnderscoreESY_SY_EEEEENS4_23SM90_TMA_LOAD_MULTICASTENS4_14ComposedLayoutINS4_7SwizzleILi3ELi4ELi3EEENS4_18smem_ptr_flag_bitsILi16EEENST_INS5_IJNSA_ILi8EEESG_EEENS5_IJSG_SC_EEEEEEEvNS4_8identityES11_S1B_vS1C_EENS_8epilogue10collective6detail29Sm90TmaWarpSpecializedAdapterINS1F_15DefaultEpilogueISI_SJ_SJ_NS1E_6thread17LinearCombinationISI_Li1EffLNS1J_9ScaleType4KindE0ELNS_15FloatRoundStyleE2ESI_EENS1_15EpilogueDefaultEEEEEvvEEEEvNT_6ParamsE,"ax",@progbits
	.align	128
.text._ZN7cutlass13device_kernelINS_4gemm6kernel13GemmUniversalIN4cute5tupleIJiiiiEEENS1_10collective13CollectiveMmaINS1_34MainloopSm90TmaGmmaWarpSpecializedILi14ENS5_IJNS4_1CILi2EEESB_NSA_ILi1EEEEEENS1_32KernelTmaWarpSpecializedPingpongEEENS5_IJNSA_ILi64EEESG_SG_EEENS_10bfloat16_tENS5_IJlSC_lEEESI_SJ_NS4_8TiledMMAINS4_8MMA_AtomIJNS4_4SM904GMMA27MMA_64x64x16_F32BF16BF16_SSILNSN_5MajorE0ELSP_0ELNSN_7ScaleInE1ELSQ_1EEEEEENS4_6LayoutINS5_IJSC_SC_SC_EEENS5_IJNSA_ILi0EEESV_SV_EEEEENS5_IJNS4_10UnderscoreESY_SY_EEEEENS4_23SM90_TMA_LOAD_MULTICASTENS4_14ComposedLayoutINS4_7SwizzleILi3ELi4ELi3EEENS4_18smem_ptr_flag_bitsILi16EEENST_INS5_IJNSA_ILi8EEESG_EEENS5_IJSG_SC_EEEEEEEvNS4_8identityES11_S1B_vS1C_EENS_8epilogue10collective6detail29Sm90TmaWarpSpecializedAdapterINS1F_15DefaultEpilogueISI_SJ_SJ_NS1E_6thread17LinearCombinationISI_Li1EffLNS1J_9ScaleType4KindE0ELNS_15FloatRoundStyleE2ESI_EENS1_15EpilogueDefaultEEEEEvvEEEEvNT_6ParamsE:
        .type           _ZN7cutlass13device_kernelINS_4gemm6kernel13GemmUniversalIN4cute5tupleIJiiiiEEENS1_10collective13CollectiveMmaINS1_34MainloopSm90TmaGmmaWarpSpecializedILi14ENS5_IJNS4_1CILi2EEESB_NSA_ILi1EEEEEENS1_32KernelTmaWarpSpecializedPingpongEEENS5_IJNSA_ILi64EEESG_SG_EEENS_10bfloat16_tENS5_IJlSC_lEEESI_SJ_NS4_8TiledMMAINS4_8MMA_AtomIJNS4_4SM904GMMA27MMA_64x64x16_F32BF16BF16_SSILNSN_5MajorE0ELSP_0ELNSN_7ScaleInE1ELSQ_1EEEEEENS4_6LayoutINS5_IJSC_SC_SC_EEENS5_IJNSA_ILi0EEESV_SV_EEEEENS5_IJNS4_10UnderscoreESY_SY_EEEEENS4_23SM90_TMA_LOAD_MULTICASTENS4_14ComposedLayoutINS4_7SwizzleILi3ELi4ELi3EEENS4_18smem_ptr_flag_bitsILi16EEENST_INS5_IJNSA_ILi8EEESG_EEENS5_IJSG_SC_EEEEEEEvNS4_8identityES11_S1B_vS1C_EENS_8epilogue10collective6detail29Sm90TmaWarpSpecializedAdapterINS1F_15DefaultEpilogueISI_SJ_SJ_NS1E_6thread17LinearCombinationISI_Li1EffLNS1J_9ScaleType4KindE0ELNS_15FloatRoundStyleE2ESI_EENS1_15EpilogueDefaultEEEEEvvEEEEvNT_6ParamsE,@function
        .size           _ZN7cutlass13device_kernelINS_4gemm6kernel13GemmUniversalIN4cute5tupleIJiiiiEEENS1_10collective13CollectiveMmaINS1_34MainloopSm90TmaGmmaWarpSpecializedILi14ENS5_IJNS4_1CILi2EEESB_NSA_ILi1EEEEEENS1_32KernelTmaWarpSpecializedPingpongEEENS5_IJNSA_ILi64EEESG_SG_EEENS_10bfloat16_tENS5_IJlSC_lEEESI_SJ_NS4_8TiledMMAINS4_8MMA_AtomIJNS4_4SM904GMMA27MMA_64x64x16_F32BF16BF16_SSILNSN_5MajorE0ELSP_0ELNSN_7ScaleInE1ELSQ_1EEEEEENS4_6LayoutINS5_IJSC_SC_SC_EEENS5_IJNSA_ILi0EEESV_SV_EEEEENS5_IJNS4_10UnderscoreESY_SY_EEEEENS4_23SM90_TMA_LOAD_MULTICASTENS4_14ComposedLayoutINS4_7SwizzleILi3ELi4ELi3EEENS4_18smem_ptr_flag_bitsILi16EEENST_INS5_IJNSA_ILi8EEESG_EEENS5_IJSG_SC_EEEEEEEvNS4_8identityES11_S1B_vS1C_EENS_8epilogue10collective6detail29Sm90TmaWarpSpecializedAdapterINS1F_15DefaultEpilogueISI_SJ_SJ_NS1E_6thread17LinearCombinationISI_Li1EffLNS1J_9ScaleType4KindE0ELNS_15FloatRoundStyleE2ESI_EENS1_15EpilogueDefaultEEEEEvvEEEEvNT_6ParamsE,(.L_x_160 - _ZN7cutlass13device_kernelINS_4gemm6kernel13GemmUniversalIN4cute5tupleIJiiiiEEENS1_10collective13CollectiveMmaINS1_34MainloopSm90TmaGmmaWarpSpecializedILi14ENS5_IJNS4_1CILi2EEESB_NSA_ILi1EEEEEENS1_32KernelTmaWarpSpecializedPingpongEEENS5_IJNSA_ILi64EEESG_SG_EEENS_10bfloat16_tENS5_IJlSC_lEEESI_SJ_NS4_8TiledMMAINS4_8MMA_AtomIJNS4_4SM904GMMA27MMA_64x64x16_F32BF16BF16_SSILNSN_5MajorE0ELSP_0ELNSN_7ScaleInE1ELSQ_1EEEEEENS4_6LayoutINS5_IJSC_SC_SC_EEENS5_IJNSA_ILi0EEESV_SV_EEEEENS5_IJNS4_10UnderscoreESY_SY_EEEEENS4_23SM90_TMA_LOAD_MULTICASTENS4_14ComposedLayoutINS4_7SwizzleILi3ELi4ELi3EEENS4_18smem_ptr_flag_bitsILi16EEENST_INS5_IJNSA_ILi8EEESG_EEENS5_IJSG_SC_EEEEEEEvNS4_8identityES11_S1B_vS1C_EENS_8epilogue10collective6detail29Sm90TmaWarpSpecializedAdapterINS1F_15DefaultEpilogueISI_SJ_SJ_NS1E_6thread17LinearCombinationISI_Li1EffLNS1J_9ScaleType4KindE0ELNS_15FloatRoundStyleE2ESI_EENS1_15EpilogueDefaultEEEEEvvEEEEvNT_6ParamsE)
        .other          _ZN7cutlass13device_kernelINS_4gemm6kernel13GemmUniversalIN4cute5tupleIJiiiiEEENS1_10collective13CollectiveMmaINS1_34MainloopSm90TmaGmmaWarpSpecializedILi14ENS5_IJNS4_1CILi2EEESB_NSA_ILi1EEEEEENS1_32KernelTmaWarpSpecializedPingpongEEENS5_IJNSA_ILi64EEESG_SG_EEENS_10bfloat16_tENS5_IJlSC_lEEESI_SJ_NS4_8TiledMMAINS4_8MMA_AtomIJNS4_4SM904GMMA27MMA_64x64x16_F32BF16BF16_SSILNSN_5MajorE0ELSP_0ELNSN_7ScaleInE1ELSQ_1EEEEEENS4_6LayoutINS5_IJSC_SC_SC_EEENS5_IJNSA_ILi0EEESV_SV_EEEEENS5_IJNS4_10UnderscoreESY_SY_EEEEENS4_23SM90_TMA_LOAD_MULTICASTENS4_14ComposedLayoutINS4_7SwizzleILi3ELi4ELi3EEENS4_18smem_ptr_flag_bitsILi16EEENST_INS5_IJNSA_ILi8EEESG_EEENS5_IJSG_SC_EEEEEEEvNS4_8identityES11_S1B_vS1C_EENS_8epilogue10collective6detail29Sm90TmaWarpSpecializedAdapterINS1F_15DefaultEpilogueISI_SJ_SJ_NS1E_6thread17LinearCombinationISI_Li1EffLNS1J_9ScaleType4KindE0ELNS_15FloatRoundStyleE2ESI_EENS1_15EpilogueDefaultEEEEEvvEEEEvNT_6ParamsE,@"STO_CUDA_ENTRY STV_DEFAULT"
_ZN7cutlass13device_kernelINS_4gemm6kernel13GemmUniversalIN4cute5tupleIJiiiiEEENS1_10collective13CollectiveMmaINS1_34MainloopSm90TmaGmmaWarpSpecializedILi14ENS5_IJNS4_1CILi2EEESB_NSA_ILi1EEEEEENS1_32KernelTmaWarpSpecializedPingpongEEENS5_IJNSA_ILi64EEESG_SG_EEENS_10bfloat16_tENS5_IJlSC_lEEESI_SJ_NS4_8TiledMMAINS4_8MMA_AtomIJNS4_4SM904GMMA27MMA_64x64x16_F32BF16BF16_SSILNSN_5MajorE0ELSP_0ELNSN_7ScaleInE1ELSQ_1EEEEEENS4_6LayoutINS5_IJSC_SC_SC_EEENS5_IJNSA_ILi0EEESV_SV_EEEEENS5_IJNS4_10UnderscoreESY_SY_EEEEENS4_23SM90_TMA_LOAD_MULTICASTENS4_14ComposedLayoutINS4_7SwizzleILi3ELi4ELi3EEENS4_18smem_ptr_flag_bitsILi16EEENST_INS5_IJNSA_ILi8EEESG_EEENS5_IJSG_SC_EEEEEEEvNS4_8identityES11_S1B_vS1C_EENS_8epilogue10collective6detail29Sm90TmaWarpSpecializedAdapterINS1F_15DefaultEpilogueISI_SJ_SJ_NS1E_6thread17LinearCombinationISI_Li1EffLNS1J_9ScaleType4KindE0ELNS_15FloatRoundStyleE2ESI_EENS1_15EpilogueDefaultEEEEEvvEEEEvNT_6ParamsE:
[----:B------:R-:W0:Y:S02]  /*0000*/  LDC R1, c[0x0][0x28] ;  /* 0x00000a00ff017b82 */ /* 0x000e240000000800 */
[----:B0-----:R-:W-:Y:S01]  /*0010*/  VIADD R1, R1, 0xfffffff8 ;  /* 0xfffffff801017836 */ /* 0x001fe20000000000 */
[----:B------:R-:W0:Y:S01]  /*0020*/  S2R R4, SR_TID.X ;  /* 0x0000000000047919 */ /* 0x000e220000002100 */
[----:B------:R-:W-:Y:S01]  /*0030*/  ELECT P0, URZ, PT ;  /* 0x00000000003f782f */ /* 0x000fe20003800000 */
[----:B------:R-:W-:Y:S01]  /*0040*/  BSSY B0, `(.L_x_0) ;  /* 0x000000f000007945 */ /* 0x000fe20003800000 */
[--C-:B0-----:R-:W-:Y:S02]  /*0050*/  SHF.R.U32.HI R2, RZ, 0x5, R4.reuse ;  /* 0x00000005ff027819 */ /* 0x101fe40000011604 */
[----:B------:R-:W-:-:S03]  /*0060*/  SHF.R.U32.HI R7, RZ, 0x7, R4 ;  /* 0x00000007ff077819 */ /* 0x000fc60000011604 */
[----:B------:R-:W0:Y:S04]  /*0070*/  SHFL.IDX PT, R5, R2, RZ, 0x1f ;  /* 0x00001fff02057589 */ /* 0x000e2800000e0000 */
[----:B------:R1:W2:Y:S01]  /*0080*/  SHFL.IDX PT, R10, R7, RZ, 0x1f ;  /* 0x00001fff070a7589 */ /* 0x0002a200000e0000 */
[----:B0-----:R-:W-:-:S13]  /*0090*/  ISETP.NE.OR P0, PT, R5, RZ, !P0 ;  /* 0x000000ff0500720c */ /* 0x001fda0004705670 */
[----:B-12---:R-:W-:Y:S05]  /*00a0*/  @P0 BRA `(.L_x_1) ;  /* 0x0000000000200947 */ /* 0x006fea0003800000 */
[----:B------:R-:W-:Y:S02]  /*00b0*/  ULDC.64 UR4, c[0x0][0x198] ;  /* 0x0000660000047ab9 */ /* 0x000fe40000000a00 */
[----:B------:R-:W-:Y:S02]  /*00c0*/  UIADD3 UR6, UP0, UR4, 0xf0, URZ ;  /* 0x000000f004067890 */ /* 0x000fe4000ff1e03f */
[----:B------:R-:W-:Y:S02]  /*00d0*/  UIADD3 UR4, UP1, UR4, 0x1f0, URZ ;  /* 0x000001f004047890 */ /* 0x000fe4000ff3e03f */
[----:B------:R-:W-:Y:S02]  /*00e0*/  UIADD3.X UR7, URZ, UR5, URZ, UP0, !UPT ;  /* 0x000000053f077290 */ /* 0x000fe400087fe43f */
[----:B------:R-:W-:-:S07]  /*00f0*/  UIADD3.X UR5, URZ, UR5, URZ, UP1, !UPT ;  /* 0x000000053f057290 */ /* 0x000fce0008ffe43f */
[----:B------:R0:W-:Y:S02]  /*0100*/  UTMACCTL.PF [UR6] ;  /* 0x00000000060079b9 */ /* 0x0001e40008040000 */
[----:B------:R0:W-:Y:S02]  /*0110*/  UTMACCTL.PF [UR4] ;  /* 0x00000000040079b9 */ /* 0x0001e40008040000 */
[----:B0-----:R-:W-:Y:S01]  /*0120*/  NOP ;  /* 0x0000000000007918 */ /* 0x001fe20000000000 */
.L_x_1:
[----:B------:R-:W-:Y:S05]  /*0130*/  BSYNC B0 ;  /* 0x0000000000007941 */ /* 0x000fea0003800000 */
.L_x_0:
[----:B------:R-:W0:Y:S01]  /*0140*/  SHFL.IDX PT, R8, R2, RZ, 0x1f ;  /* 0x00001fff02087589 */ /* 0x000e2200000e0000 */
[----:B------:R-:W-:-:S04]  /*0150*/  SHF.R.S32.HI R3, RZ, 0x1f, R4 ;  /* 0x0000001fff037819 */ /* 0x000fc80000011404 */
[----:B------:R-:W-:Y:S02]  /*0160*/  LEA.HI R3, R3, R4, RZ, 0x7 ;  /* 0x0000000403037211 */ /* 0x000fe400078f38ff */
[----:B0-----:R-:W-:-:S13]  /*0170*/  ISETP.NE.AND P0, PT, R8, RZ, PT ;  /* 0x000000ff0800720c */ /* 0x001fda0003f05270 */
[----:B------:R-:W-:Y:S05]  /*0180*/  @P0 BRA `(.L_x_2) ;  /* 0x0000000000b40947 */ /* 0x000fea0003800000 */
[----:B------:R-:W-:Y:S01]  /*0190*/  ELECT P0, URZ, PT ;  /* 0x00000000003f782f */ /* 0x000fe20003800000 */
[----:B------:R-:W-:-:S12]  /*01a0*/  BSSY B0, `(.L_x_2) ;  /* 0x000002b000007945 */ /* 0x000fd80003800000 */
[----:B------:R-:W-:Y:S05]  /*01b0*/  @!P0 BRA `(.L_x_3) ;  /* 0x0000000000a48947 */ /* 0x000fea0003800000 */
[----:B------:R-:W0:Y:S01]  /*01c0*/  S2UR UR8, SR_CgaCtaId ;  /* 0x00000000000879c3 */ /* 0x000e220000008800 */
[----:B------:R-:W-:Y:S01]  /*01d0*/  UMOV UR4, 0x400 ;  /* 0x0000040000047882 */ /* 0x000fe20000000000 */
[----:B------:R-:W-:Y:S01]  /*01e0*/  UMOV UR5, 0x1 ;  /* 0x0000000100057882 */ /* 0x000fe20000000000 */
[----:B------:R-:W-:Y:S02]  /*01f0*/  UMOV UR6, 0x3 ;  /* 0x0000000300067882 */ /* 0x000fe40000000000 */
[----:B------:R-:W-:-:S04]  /*0200*/  UIADD3 UR6, -UR6, 0x100000, URZ ;  /* 0x0010000006067890 */ /* 0x000fc8000fffe13f */
[----:B------:R-:W-:Y:S02]  /*0210*/  USHF.L.U32 UR7, UR6, 0xb, URZ ;  /* 0x0000000b06077899 */ /* 0x000fe4000800063f */
[----:B------:R-:W-:Y:S02]  /*0220*/  USHF.L.U32 UR6, UR6, 0x1, URZ ;  /* 0x0000000106067899 */ /* 0x000fe4000800063f */
[----:B0-----:R-:W-:Y:S02]  /*0230*/  ULEA UR8, UR8, UR4, 0x18 ;  /* 0x0000000408087291 */ /* 0x001fe4000f8ec03f */
[----:B------:R-:W-:-:S04]  /*0240*/  UIADD3 UR4, -UR5, 0x100000, URZ ;  /* 0x0010000005047890 */ /* 0x000fc8000fffe13f */
[----:B------:R-:W-:Y:S02]  /*0250*/  USHF.L.U32 UR5, UR4, 0xb, URZ ;  /* 0x0000000b04057899 */ /* 0x000fe4000800063f */
[----:B------:R-:W-:Y:S01]  /*0260*/  USHF.L.U32 UR4, UR4, 0x1, URZ ;  /* 0x0000000104047899 */ /* 0x000fe2000800063f */
[----:B------:R-:W0:Y:S11]  /*0270*/  FENCE.VIEW.ASYNC.S ;  /* 0x00000000000073c6 */ /* 0x000e360000000000 */
[----:B0-----:R0:W1:Y:S01]  /*0280*/  SYNCS.EXCH.64 URZ, [UR8], UR4 ;  /* 0x00000004083f75b2 */ /* 0x0010620008000100 */
[----:B------:R0:W2:Y:S01]  /*0290*/  SYNCS.EXCH.64 URZ, [UR8+0x70], UR6 ;  /* 0x00007006083f75b2 */ /* 0x0000a20008000100 */
[----:B------:R0:W3:Y:S01]  /*02a0*/  SYNCS.EXCH.64 URZ, [UR8+0x8], UR4 ;  /* 0x00000804083f75b2 */ /* 0x0000e20008000100 */
[----:B------:R0:W4:Y:S01]  /*02b0*/  SYNCS.EXCH.64 URZ, [UR8+0x78], UR6 ;  /* 0x00007806083f75b2 */ /* 0x0001220008000100 */
[----:B------:R0:W0:Y:S01]  /*02c0*/  SYNCS.EXCH.64 URZ, [UR8+0x10], UR4 ;  /* 0x00001004083f75b2 */ /* 0x0000220008000100 */
        /* <DEDUP_REMOVED lines=23> */
[----:B-1234-:R-:W-:Y:S01]  /*0440*/  NOP ;  /* 0x0000000000007918 */ /* 0x01efe20000000000 */
.L_x_3:
[----:B0-----:R-:W-:Y:S05]  /*0450*/  BSYNC B0 ;  /* 0x0000000000007941 */ /* 0x001fea0003800000 */
.L_x_2:
[----:B------:R-:W0:Y:S01]  /*0460*/  SHFL.IDX PT, R13, R2, RZ, 0x1f ;  /* 0x00001fff020d7589 */ /* 0x000e2200000e0000 */
[----:B------:R-:W1:Y:S01]  /*0470*/  S2UR UR12, SR_CTAID.X ;  /* 0x00000000000c79c3 */ /* 0x000e620000002500 */
[----:B------:R-:W-:Y:S02]  /*0480*/  LOP3.LUT R3, R3, 0xffffff80, RZ, 0xc0, !PT ;  /* 0xffffff8003037812 */ /* 0x000fe400078ec0ff */
[----:B------:R-:W-:Y:S01]  /*0490*/  ELECT P0, URZ, PT ;  /* 0x00000000003f782f */ /* 0x000fe20003800000 */
[----:B------:R2:W3:Y:S01]  /*04a0*/  SHFL.IDX PT, R12, R2, RZ, 0x1f ;  /* 0x00001fff020c7589 */ /* 0x0004e200000e0000 */
[----:B------:R-:W-:Y:S01]  /*04b0*/  ELECT P1, URZ, PT ;  /* 0x00000000003f782f */ /* 0x000fe20003820000 */
[----:B------:R-:W-:Y:S01]  /*04c0*/  NOP ;  /* 0x0000000000007918 */ /* 0x000fe20000000000 */
[----:B------:R-:W-:Y:S01]  /*04d0*/  IMAD.IADD R3, R4, 0x1, -R3 ;  /* 0x0000000104037824 */ /* 0x000fe200078e0a03 */
[----:B------:R-:W4:Y:S01]  /*04e0*/  S2R R6, SR_CTAID.Y ;  /* 0x0000000000067919 */ /* 0x000f220000002600 */
[----:B------:R-:W-:Y:S01]  /*04f0*/  ULDC UR4, c[0x0][0x150] ;  /* 0x0000540000047ab9 */ /* 0x000fe20000000800 */
[----:B------:R-:W5:Y:S01]  /*0500*/  LDC R14, c[0x0][0x144] ;  /* 0x00005100ff0e7b82 */ /* 0x000f620000000800 */
[----:B------:R-:W-:Y:S01]  /*0510*/  UMOV UR11, 0x80 ;  /* 0x00000080000b7882 */ /* 0x000fe20000000000 */
[----:B------:R-:W-:Y:S01]  /*0520*/  SHF.R.S32.HI R0, RZ, 0x1f, R3 ;  /* 0x0000001fff007819 */ /* 0x000fe20000011403 */
[----:B------:R-:W-:Y:S01]  /*0530*/  NOP ;  /* 0x0000000000007918 */ /* 0x000fe20000000000 */
[C---:B------:R-:W-:Y:S01]  /*0540*/  VIADD R35, R10.reuse, 0xffffffff ;  /* 0xffffffff0a237836 */ /* 0x040fe20000000000 */
[----:B------:R-:W-:Y:S01]  /*0550*/  ISETP.NE.AND P4, PT, R10, RZ, PT ;  /* 0x000000ff0a00720c */ /* 0x000fe20003f85270 */
[----:B------:R-:W-:Y:S01]  /*0560*/  IMAD.MOV.U32 R57, RZ, RZ, 0x1 ;  /* 0x00000001ff397424 */ /* 0x000fe200078e00ff */
[----:B------:R-:W-:Y:S01]  /*0570*/  LEA.HI R9, R0, R3, RZ, 0x3 ;  /* 0x0000000300097211 */ /* 0x000fe200078f18ff */
[----:B------:R-:W5:Y:S01]  /*0580*/  LDC R15, c[0x0][0x140] ;  /* 0x00005000ff0f7b82 */ /* 0x000f620000000800 */
[----:B------:R-:W-:-:S02]  /*0590*/  ISETP.GE.U32.AND P6, PT, R35, 0x2, PT ;  /* 0x000000022300780c */ /* 0x000fc40003fc6070 */
[--C-:B------:R-:W-:Y:S02]  /*05a0*/  SHF.R.S32.HI R11, RZ, 0x3, R9.reuse ;  /* 0x00000003ff0b7819 */ /* 0x100fe40000011409 */
[----:B--2---:R-:W-:Y:S02]  /*05b0*/  SHF.R.S32.HI R2, RZ, 0x1f, R9 ;  /* 0x0000001fff027819 */ /* 0x004fe40000011409 */
[----:B------:R-:W-:Y:S01]  /*05c0*/  SHF.R.S32.HI R9, RZ, 0x1f, R8 ;  /* 0x0000001fff097819 */ /* 0x000fe20000011408 */
[----:B------:R-:W2:Y:S01]  /*05d0*/  LDC R25, c[0x0][0x148] ;  /* 0x00005200ff197b82 */ /* 0x000ea20000000800 */
[----:B0-----:R-:W-:Y:S02]  /*05e0*/  ISETP.NE.OR P0, PT, R13, RZ, !P0 ;  /* 0x000000ff0d00720c */ /* 0x001fe40004705670 */
[----:B-1----:R-:W-:Y:S02]  /*05f0*/  I2FP.F32.U32 R13, UR12 ;  /* 0x0000000c000d7c45 */ /* 0x002fe40008201000 */
[----:B------:R-:W-:-:S02]  /*0600*/  LEA.HI R2, R2, R11, RZ, 0x2 ;  /* 0x0000000b02027211 */ /* 0x000fc400078f10ff */
[----:B------:R-:W-:Y:S01]  /*0610*/  LEA.HI R9, R9, R8, RZ, 0x2 ;  /* 0x0000000809097211 */ /* 0x000fe200078f10ff */
[----:B------:R-:W-:Y:S01]  /*0620*/  FMUL R13, R13, UR4 ;  /* 0x000000040d0d7c20 */ /* 0x000fe20008400000 */
[----:B---3--:R-:W-:Y:S01]  /*0630*/  ISETP.NE.OR P1, PT, R12, RZ, !P1 ;  /* 0x000000ff0c00720c */ /* 0x008fe20004f25670 */
[----:B------:R-:W-:Y:S01]  /*0640*/  ULDC UR4, c[0x0][0x154] ;  /* 0x0000550000047ab9 */ /* 0x000fe20000000800 */
[----:B------:R-:W-:Y:S02]  /*0650*/  LOP3.LUT R12, R2, 0xfffffffc, RZ, 0xc0, !PT ;  /* 0xfffffffc020c7812 */ /* 0x000fe400078ec0ff */
[----:B------:R-:W-:Y:S01]  /*0660*/  LOP3.LUT R9, R9, 0x3ffffffc, RZ, 0xc0, !PT ;  /* 0x3ffffffc09097812 */ /* 0x000fe200078ec0ff */
[----:B------:R-:W0:Y:S01]  /*0670*/  F2I.U32.TRUNC.NTZ R13, R13 ;  /* 0x0000000d000d7305 */ /* 0x000e22000020f000 */
[----:B------:R-:W-:Y:S01]  /*0680*/  SHF.R.S32.HI R2, RZ, 0x1f, R5 ;  /* 0x0000001fff027819 */ /* 0x000fe20000011405 */
[----:B------:R-:W-:Y:S01]  /*0690*/  IMAD.IADD R12, R11, 0x1, -R12 ;  /* 0x000000010b0c7824 */ /* 0x000fe200078e0a0c */
[----:B------:R-:W-:Y:S01]  /*06a0*/  VOTEU.ALL UP1, P0 ;  /* 0x00000000003f7886 */ /* 0x000fe20000020000 */
[----:B------:R-:W-:Y:S01]  /*06b0*/  IMAD.IADD R9, R8, 0x1, -R9 ;  /* 0x0000000108097824 */ /* 0x000fe200078e0a09 */
[----:B------:R-:W-:Y:S01]  /*06c0*/  LEA.HI R2, R2, R5, RZ, 0x2 ;  /* 0x0000000502027211 */ /* 0x000fe200078f10ff */
[----:B------:R-:W-:Y:S01]  /*06d0*/  VOTEU.ALL UP0, P0 ;  /* 0x00000000003f7886 */ /* 0x000fe20000000000 */
[----:B----4-:R-:W-:Y:S01]  /*06e0*/  I2FP.F32.U32 R8, R6 ;  /* 0x0000000600087245 */ /* 0x010fe20000201000 */
[----:B------:R-:W-:Y:S01]  /*06f0*/  IMAD R9, R9, 0x4, R12 ;  /* 0x0000000409097824 */ /* 0x000fe200078e020c */
[----:B------:R-:W-:Y:S01]  /*0700*/  LOP3.LUT R2, R2, 0xfffffffc, RZ, 0xc0, !PT ;  /* 0xfffffffc02027812 */ /* 0x000fe200078ec0ff */
[----:B------:R-:W-:Y:S01]  /*0710*/  VOTEU.ALL UP2, P1 ;  /* 0x00000000003f7886 */ /* 0x000fe20000840000 */
[----:B------:R-:W1:Y:S01]  /*0720*/  @!UP1 S2UR UR7, SR_CgaCtaId ;  /* 0x00000000000799c3 */ /* 0x000e620000008800 */
[----:B------:R-:W-:Y:S01]  /*0730*/  FMUL R8, R8, UR4 ;  /* 0x0000000408087c20 */ /* 0x000fe20008400000 */
[----:B------:R-:W-:Y:S01]  /*0740*/  IMAD.SHL.U32 R56, R9, 0x4, RZ ;  /* 0x0000000409387824 */ /* 0x000fe200078e00ff */
[----:B------:R-:W-:Y:S01]  /*0750*/  UMOV UR4, 0x20 ;  /* 0x0000002000047882 */ /* 0x000fe20000000000 */
[----:B------:R-:W-:Y:S01]  /*0760*/  IMAD.IADD R5, R5, 0x1, -R2 ;  /* 0x0000000105057824 */ /* 0x000fe200078e0a02 */
[----:B------:R-:W-:Y:S01]  /*0770*/  LEA.HI R2, R9, R9, RZ, 0x1 ;  /* 0x0000000909027211 */ /* 0x000fe200078f08ff */
[----:B0-----:R-:W-:Y:S01]  /*0780*/  IMAD.MOV R13, RZ, RZ, -R13 ;  /* 0x000000ffff0d7224 */ /* 0x001fe200078e0a0d */
[----:B------:R-:W0:Y:S01]  /*0790*/  F2I.U32.TRUNC.NTZ R8, R8 ;  /* 0x0000000800087305 */ /* 0x000e22000020f000 */
[----:B------:R-:W3:Y:S01]  /*07a0*/  @!UP2 S2UR UR10, SR_CgaCtaId ;  /* 0x00000000000aa9c3 */ /* 0x000ee20000008800 */
[----:B------:R-:W-:Y:S01]  /*07b0*/  LOP3.LUT R2, R2, 0xfffffffe, RZ, 0xc0, !PT ;  /* 0xfffffffe02027812 */ /* 0x000fe200078ec0ff */
[----:B-----5:R-:W-:Y:S01]  /*07c0*/  IMAD R21, R14, R13, UR12 ;  /* 0x0000000c0e157e24 */ /* 0x020fe2000f8e020d */
[----:B------:R-:W-:Y:S01]  /*07d0*/  @!UP1 UMOV UR6, 0x400 ;  /* 0x0000040000069882 */ /* 0x000fe20000000000 */
[----:B------:R-:W-:-:S04]  /*07e0*/  @!UP1 UIADD3 UR4, -UR4, 0x100000, URZ ;  /* 0x0010000004049890 */ /* 0x000fc8000fffe13f */
[----:B------:R-:W-:Y:S02]  /*07f0*/  @!UP1 USHF.L.U32 UR5, UR4, 0xb, URZ ;  /* 0x0000000b04059899 */ /* 0x000fe4000800063f */
[----:B------:R-:W-:Y:S01]  /*0800*/  @!UP1 USHF.L.U32 UR4, UR4, 0x1, URZ ;  /* 0x0000000104049899 */ /* 0x000fe2000800063f */
[C---:B------:R-:W-:Y:S01]  /*0810*/  LOP3.LUT R56, R9.reuse, 0xc, R56, 0x78, !PT ;  /* 0x0000000c09387812 */ /* 0x040fe200078e7838 */
[----:B------:R-:W-:Y:S01]  /*0820*/  IMAD.IADD R2, R9, 0x1, -R2 ;  /* 0x0000000109027824 */ /* 0x000fe200078e0a02 */
[----:B------:R-:W-:Y:S01]  /*0830*/  @!UP2 UMOV UR9, 0x400 ;  /* 0x000004000009a882 */ /* 0x000fe20000000000 */
[----:B------:R-:W-:Y:S01]  /*0840*/  VOTEU.ALL UP3, P1 ;  /* 0x00000000003f7886 */ /* 0x000fe20000860000 */
[----:B------:R-:W-:Y:S01]  /*0850*/  VOTEU.ALL UP4, P1 ;  /* 0x00000000003f7886 */ /* 0x000fe20000880000 */
[----:B------:R-:W-:Y:S01]  /*0860*/  VOTEU.ALL UP5, P1 ;  /* 0x00000000003f7886 */ /* 0x000fe200008a0000 */
[----:B------:R-:W-:Y:S01]  /*0870*/  ISETP.NE.AND P3, PT, R2, R21, PT ;  /* 0x000000150200720c */ /* 0x000fe20003f65270 */
[----:B------:R4:W4:Y:S01]  /*0880*/  SHFL.IDX PT, R14, R7, RZ, 0x1f ;  /* 0x00001fff070e7589 */ /* 0x00092200000e0000 */
[----:B------:R-:W-:Y:S01]  /*0890*/  ISETP.EQ.U32.AND P2, PT, R15, 0x1, PT ;  /* 0x000000010f00780c */ /* 0x000fe20003f42070 */
[----:B0-----:R-:W-:Y:S01]  /*08a0*/  IMAD.MOV R20, RZ, RZ, -R8 ;  /* 0x000000ffff147224 */ /* 0x001fe200078e0a08 */
[----:B-1----:R-:W-:-:S02]  /*08b0*/  @!UP1 ULEA UR8, UR7, UR6, 0x18 ;  /* 0x0000000607089291 */ /* 0x002fc4000f8ec03f */
[----:B------:R-:W-:-:S04]  /*08c0*/  @!UP2 UIADD3 UR6, -UR11, 0x100000, URZ ;  /* 0x001000000b06a890 */ /* 0x000fc8000fffe13f */
[----:B------:R-:W-:Y:S02]  /*08d0*/  @!UP2 USHF.L.U32 UR7, UR6, 0xb, URZ ;  /* 0x0000000b0607a899 */ /* 0x000fe4000800063f */
[----:B------:R-:W-:Y:S01]  /*08e0*/  @!UP2 USHF.L.U32 UR6, UR6, 0x1, URZ ;  /* 0x000000010606a899 */ /* 0x000fe2000800063f */
[----:B--2---:R-:W-:Y:S01]  /*08f0*/  IMAD R9, R25, R20, R6 ;  /* 0x0000001419097224 */ /* 0x004fe200078e0206 */
[----:B------:R-:W-:Y:S01]  /*0900*/  VOTEU.ALL UP1, P0 ;  /* 0x00000000003f7886 */ /* 0x000fe20000020000 */
[----:B------:R-:W-:Y:S01]  /*0910*/  LOP3.LUT P0, RZ, R3, 0x7, RZ, 0xc0, !PT ;  /* 0x0000000703ff7812 */ /* 0x000fe2000780c0ff */
[----:B---3--:R-:W-:Y:S01]  /*0920*/  @!UP2 ULEA UR9, UR10, UR9, 0x18 ;  /* 0x000000090a09a291 */ /* 0x008fe2000f8ec03f */
[----:B------:R-:W-:Y:S01]  /*0930*/  @P3 LEA.HI R2, R56, R56, RZ, 0x1 ;  /* 0x0000003838023211 */ /* 0x000fe200078f08ff */
[----:B------:R-:W-:Y:S01]  /*0940*/  VOTEU.ALL UP2, P1 ;  /* 0x00000000003f7886 */ /* 0x000fe20000840000 */
[----:B------:R-:W-:Y:S01]  /*0950*/  ISETP.NE.AND P1, PT, R5, 0x3, PT ;  /* 0x000000030500780c */ /* 0x000fe20003f25270 */
[----:B------:R-:W0:Y:S02]  /*0960*/  FENCE.VIEW.ASYNC.S ;  /* 0x00000000000073c6 */ /* 0x000e240000000000 */
[----:B0-----:R0:W1:Y:S01]  /*0970*/  @!UP0 SYNCS.EXCH.64 URZ, [UR8+0x110], UR4 ;  /* 0x00011004083f85b2 */ /* 0x0010620008000100 */
[----:B------:R-:W-:-:S02]  /*0980*/  @P3 SHF.R.S32.HI R2, RZ, 0x1, R2 ;  /* 0x00000001ff023819 */ /* 0x000fc40000011402 */
[----:B------:R-:W-:Y:S02]  /*0990*/  ISETP.EQ.OR P1, PT, R5, RZ, !P1 ;  /* 0x000000ff0500720c */ /* 0x000fe40004f22670 */
[----:B------:R-:W-:Y:S02]  /*09a0*/  @P3 ISETP.NE.AND P5, PT, R2, R9, PT ;  /* 0x000000090200320c */ /* 0x000fe40003fa5270 */
[----:B------:R-:W-:Y:S02]  /*09b0*/  ISETP.LT.U32.AND P0, PT, R56, 0x4, !P0 ;  /* 0x000000043800780c */ /* 0x000fe40004701070 */
[----:B------:R-:W-:Y:S02]  /*09c0*/  ISETP.EQ.AND P1, PT, R10, RZ, P1 ;  /* 0x000000ff0a00720c */ /* 0x000fe40000f22270 */
[----:B------:R-:W-:Y:S02]  /*09d0*/  SEL R2, RZ, 0x1, !P0 ;  /* 0x00000001ff027807 */ /* 0x000fe40004000000 */
[----:B------:R-:W-:-:S02]  /*09e0*/  @P3 SEL R57, RZ, 0x1, P5 ;  /* 0x00000001ff393807 */ /* 0x000fc40002800000 */
[----:B------:R-:W-:Y:S01]  /*09f0*/  SEL R16, RZ, 0x1, !P1 ;  /* 0x00000001ff107807 */ /* 0x000fe20004800000 */
[----:B------:R0:W2:Y:S01]  /*0a00*/  @!UP1 SYNCS.EXCH.64 URZ, [UR8+0x118], UR4 ;  /* 0x00011804083f95b2 */ /* 0x0000a20008000100 */
[----:B------:R-:W-:Y:S01]  /*0a10*/  NOP ;  /* 0x0000000000007918 */ /* 0x000fe20000000000 */
[----:B------:R-:W-:Y:S02]  /*0a20*/  LOP3.LUT R57, R57, R2, RZ, 0xc0, !PT ;  /* 0x0000000239397212 */ /* 0x000fe400078ec0ff */
[----:B------:R-:W-:Y:S01]  /*0a30*/  SEL R16, R16, 0x2, P6 ;  /* 0x0000000210107807 */ /* 0x000fe20003000000 */
[----:B------:R0:W3:Y:S01]  /*0a40*/  @!UP2 SYNCS.EXCH.64 URZ, [UR9+0xf0], UR6 ;  /* 0x0000f006093fa5b2 */ /* 0x0000e20008000100 */
[----:B------:R0:W0:Y:S01]  /*0a50*/  @!UP3 SYNCS.EXCH.64 URZ, [UR9+0xf8], UR6 ;  /* 0x0000f806093fb5b2 */ /* 0x0000220008000100 */
[----:B------:R0:W0:Y:S01]  /*0a60*/  @!UP4 SYNCS.EXCH.64 URZ, [UR9+0x100], UR6 ;  /* 0x00010006093fc5b2 */ /* 0x0000220008000100 */
[----:B------:R0:W0:Y:S01]  /*0a70*/  @!UP5 SYNCS.EXCH.64 URZ, [UR9+0x108], UR6 ;  /* 0x00010806093fd5b2 */ /* 0x0000220008000100 */
[----:B------:R-:W-:Y:S01]  /*0a80*/  NOP ;  /* 0x0000000000007918 */ /* 0x000fe20000000000 */
[----:B-1--4-:R-:W-:Y:S05]  /*0a90*/  @!P2 BRA `(.L_x_4) ;  /* 0x000000000008a947 */ /* 0x012fea0003800000 */
[----:B0-23--:R-:W-:Y:S01]  /*0aa0*/  UCGABAR_ARV ;  /* 0x00000000000079c7 */ /* 0x00dfe20008000000 */
[----:B------:R-:W-:Y:S05]  /*0ab0*/  BRA `(.L_x_5) ;  /* 0x0000000000047947 */ /* 0x000fea0003800000 */
.L_x_4:
[----:B0-23--:R-:W-:Y:S01]  /*0ac0*/  NOP ;  /* 0x0000000000007918 */ /* 0x00dfe20000000000 */
.L_x_5:
[----:B------:R-:W-:Y:S01]  /*0ad0*/  ULDC.64 UR4, c[0x0][0x598] ;  /* 0x0001660000047ab9 */ /* 0x000fe20000000a00 */
[----:B------:R-:W-:Y:S01]  /*0ae0*/  ULDC.64 UR36, c[0x0][0x208] ;  /* 0x0000820000247ab9 */ /* 0x000fe20000000a00 */
[----:B------:R-:W-:-:S04]  /*0af0*/  ISETP.NE.U32.AND P0, PT, RZ, UR4, PT ;  /* 0x00000004ff007c0c */ /* 0x000fc8000bf05070 */
[----:B------:R-:W-:-:S13]  /*0b00*/  ISETP.NE.AND.EX P0, PT, RZ, UR5, PT, P0 ;  /* 0x00000005ff007c0c */ /* 0x000fda000bf05300 */
[----:B------:R-:W-:Y:S05]  /*0b10*/  @!P0 BRA `(.L_x_6) ;  /* 0x00000000001c8947 */ /* 0x000fea0003800000 */
[----:B------:R-:W0:Y:S02]  /*0b20*/  LDC.64 R8, c[0x0][0x598] ;  /* 0x00016600ff087b82 */ /* 0x000e240000000a00 */
[----:B0-----:R-:W2:Y:S02]  /*0b30*/  LDG.E.64 R8, desc[UR36][R8.64] ;  /* 0x0000002408087981 */ /* 0x001ea4000c1e1b00 */
[----:B--2---:R-:W-:-:S04]  /*0b40*/  ISETP.NE.U32.AND P0, PT, R8, RZ, PT ;  /* 0x000000ff0800720c */ /* 0x004fc80003f05070 */
[----:B------:R-:W-:-:S13]  /*0b50*/  ISETP.NE.AND.EX P0, PT, R9, RZ, PT, P0 ;  /* 0x000000ff0900720c */ /* 0x000fda0003f05300 */
[----:B------:R-:W-:Y:S05]  /*0b60*/  @!P0 BRA `(.L_x_6) ;  /* 0x0000000000088947 */ /* 0x000fea0003800000 */
[----:B------:R0:W5:Y:S01]  /*0b70*/  LD.E R58, desc[UR36][R8.64] ;  /* 0x00000024083a7980 */ /* 0x000162000c101900 */
[----:B------:R-:W-:Y:S05]  /*0b80*/  BRA `(.L_x_7) ;  /* 0x0000000000247947 */ /* 0x000fea0003800000 */
.L_x_6:
[----:B------:R-:W-:Y:S02]  /*0b90*/  ULDC.64 UR4, c[0x0][0x588] ;  /* 0x0001620000047ab9 */ /* 0x000fe40000000a00 */
[----:B------:R-:W-:-:S04]  /*0ba0*/  ISETP.NE.U32.AND P0, PT, RZ, UR4, PT ;  /* 0x00000004ff007c0c */ /* 0x000fc8000bf05070 */
[----:B------:R-:W-:-:S13]  /*0bb0*/  ISETP.NE.AND.EX P0, PT, RZ, UR5, PT, P0 ;  /* 0x00000005ff007c0c */ /* 0x000fda000bf05300 */
[----:B------:R-:W-:Y:S05]  /*0bc0*/  @!P0 BRA `(.L_x_8) ;  /* 0x00000000000c8947 */ /* 0x000fea0003800000 */
[----:B------:R-:W0:Y:S02]  /*0bd0*/  LDC.64 R58, c[0x0][0x588] ;  /* 0x00016200ff3a7b82 */ /* 0x000e240000000a00 */
[----:B0-----:R1:W5:Y:S01]  /*0be0*/  LDG.E R58, desc[UR36][R58.64] ;  /* 0x000000243a3a7981 */ /* 0x001362000c1e1900 */
[----:B------:R-:W-:Y:S05]  /*0bf0*/  BRA `(.L_x_7) ;  /* 0x0000000000087947 */ /* 0x000fea0003800000 */
.L_x_8:
[----:B------:R-:W-:Y:S02]  /*0c00*/  ULDC UR4, c[0x0][0x580] ;  /* 0x0001600000047ab9 */ /* 0x000fe40000000800 */
[----:B------:R-:W-:-:S07]  /*0c10*/  IMAD.U32 R58, RZ, RZ, UR4 ;  /* 0x00000004ff3a7e24 */ /* 0x000fce000f8e00ff */
.L_x_7:
[----:B------:R-:W-:Y:S02]  /*0c20*/  ULDC.64 UR4, c[0x0][0x5a0] ;  /* 0x0001680000047ab9 */ /* 0x000fe40000000a00 */
[----:B------:R-:W-:-:S04]  /*0c30*/  ISETP.NE.U32.AND P0, PT, RZ, UR4, PT ;  /* 0x00000004ff007c0c */ /* 0x000fc8000bf05070 */
[----:B------:R-:W-:-:S13]  /*0c40*/  ISETP.NE.AND.EX P0, PT, RZ, UR5, PT, P0 ;  /* 0x00000005ff007c0c */ /* 0x000fda000bf05300 */
[----:B------:R-:W-:Y:S05]  /*0c50*/  @!P0 BRA `(.L_x_9) ;  /* 0x00000000001c8947 */ /* 0x000fea0003800000 */
[----:B0-----:R-:W0:Y:S02]  /*0c60*/  LDC.64 R8, c[0x0][0x5a0] ;  /* 0x00016800ff087b82 */ /* 0x001e240000000a00 */
[----:B0-----:R-:W2:Y:S02]  /*0c70*/  LDG.E.64 R8, desc[UR36][R8.64] ;  /* 0x0000002408087981 */ /* 0x001ea4000c1e1b00 */
[----:B--2---:R-:W-:-:S04]  /*0c80*/  ISETP.NE.U32.AND P0, PT, R8, RZ, PT ;  /* 0x000000ff0800720c */ /* 0x004fc80003f05070 */
[----:B------:R-:W-:-:S13]  /*0c90*/  ISETP.NE.AND.EX P0, PT, R9, RZ, PT, P0 ;  /* 0x000000ff0900720c */ /* 0x000fda0003f05300 */
[----:B------:R-:W-:Y:S05]  /*0ca0*/  @!P0 BRA `(.L_x_9) ;  /* 0x0000000000088947 */ /* 0x000fea0003800000 */
[----:B-1----:R0:W5:Y:S01]  /*0cb0*/  LD.E R59, desc[UR36][R8.64] ;  /* 0x00000024083b7980 */ /* 0x002162000c101900 */
[----:B------:R-:W-:Y:S05]  /*0cc0*/  BRA `(.L_x_10) ;  /* 0x0000000000247947 */ /* 0x000fea0003800000 */
.L_x_9:
[----:B------:R-:W-:Y:S02]  /*0cd0*/  ULDC.64 UR4, c[0x0][0x590] ;  /* 0x0001640000047ab9 */ /* 0x000fe40000000a00 */
[----:B------:R-:W-:-:S04]  /*0ce0*/  ISETP.NE.U32.AND P0, PT, RZ, UR4, PT ;  /* 0x00000004ff007c0c */ /* 0x000fc8000bf05070 */
[----:B------:R-:W-:-:S13]  /*0cf0*/  ISETP.NE.AND.EX P0, PT, RZ, UR5, PT, P0 ;  /* 0x00000005ff007c0c */ /* 0x000fda000bf05300 */
[----:B------:R-:W-:Y:S05]  /*0d00*/  @!P0 BRA `(.L_x_11) ;  /* 0x00000000000c8947 */ /* 0x000fea0003800000 */
[----:B0-----:R-:W1:Y:S02]  /*0d10*/  LDC.64 R8, c[0x0][0x590] ;  /* 0x00016400ff087b82 */ /* 0x001e640000000a00 */
[----:B-1----:R1:W5:Y:S01]  /*0d20*/  LDG.E R59, desc[UR36][R8.64] ;  /* 0x00000024083b7981 */ /* 0x002362000c1e1900 */
[----:B------:R-:W-:Y:S05]  /*0d30*/  BRA `(.L_x_10) ;  /* 0x0000000000087947 */ /* 0x000fea0003800000 */
.L_x_11:
[----:B------:R-:W-:Y:S02]  /*0d40*/  ULDC UR4, c[0x0][0x584] ;  /* 0x0001610000047ab9 */ /* 0x000fe40000000800 */
[----:B-1----:R-:W-:-:S07]  /*0d50*/  IMAD.U32 R59, RZ, RZ, UR4 ;  /* 0x00000004ff3b7e24 */ /* 0x002fce000f8e00ff */
.L_x_10:
[----:B------:R-:W2:Y:S01]  /*0d60*/  LDC R2, c[0x0][0x65c] ;  /* 0x00019700ff027b82 */ /* 0x000ea20000000800 */
[----:B------:R-:W-:Y:S01]  /*0d70*/  ULDC UR6, c[0x0][0x28c] ;  /* 0x0000a30000067ab9 */ /* 0x000fe20000000800 */
[----:B------:R-:W-:Y:S01]  /*0d80*/  ISETP.NE.AND P0, PT, R10, 0x2, PT ;  /* 0x000000020a00780c */ /* 0x000fe20003f05270 */
[----:B------:R-:W-:Y:S01]  /*0d90*/  UIADD3 UR6, UR6, 0x3f, URZ ;  /* 0x0000003f06067890 */ /* 0x000fe2000fffe03f */
[----:B01----:R-:W-:Y:S01]  /*0da0*/  IMAD.U32 R8, RZ, RZ, UR12 ;  /* 0x0000000cff087e24 */ /* 0x003fe2000f8e00ff */
[----:B------:R-:W-:Y:S01]  /*0db0*/  UMOV UR38, URZ ;  /* 0x0000003f00267c82 */ /* 0x000fe20008000000 */
[----:B------:R-:W-:Y:S01]  /*0dc0*/  IMAD.MOV.U32 R9, RZ, RZ, RZ ;  /* 0x000000ffff097224 */ /* 0x000fe200078e00ff */
[----:B------:R-:W-:Y:S01]  /*0dd0*/  USHF.R.S32.HI UR7, URZ, 0x1f, UR6 ;  /* 0x0000001f3f077899 */ /* 0x000fe20008011406 */
[----:B------:R-:W-:Y:S01]  /*0de0*/  UMOV UR39, URZ ;  /* 0x0000003f00277c82 */ /* 0x000fe20008000000 */
[----:B------:R-:W-:Y:S02]  /*0df0*/  ULDC.64 UR8, c[0x0][0x650] ;  /* 0x0001940000087ab9 */ /* 0x000fe40000000a00 */
[----:B------:R-:W-:-:S04]  /*0e00*/  ULEA.HI UR7, UR7, UR6, URZ, 0x6 ;  /* 0x0000000607077291 */ /* 0x000fc8000f8f303f */
[----:B------:R-:W-:Y:S01]  /*0e10*/  USHF.R.S32.HI UR40, URZ, 0x6, UR7 ;  /* 0x000000063f287899 */ /* 0x000fe20008011407 */
[----:B--2---:R-:W-:-:S13]  /*0e20*/  ISETP.NE.AND P1, PT, R2, 0x1, PT ;  /* 0x000000010200780c */ /* 0x004fda0003f25270 */
[----:B------:R-:W0:Y:S01]  /*0e30*/  @P1 LDC R19, c[0x0][0x10] ;  /* 0x00000400ff131b82 */ /* 0x000e220000000800 */
[----:B------:R-:W-:Y:S02]  /*0e40*/  @P1 IMAD.MOV.U32 R7, RZ, RZ, RZ ;  /* 0x000000ffff071224 */ /* 0x000fe400078e00ff */
[----:B------:R-:W-:-:S05]  /*0e50*/  @P1 IMAD.MOV.U32 R17, RZ, RZ, RZ ;  /* 0x000000ffff111224 */ /* 0x000fca00078e00ff */
[----:B------:R-:W1:Y:S01]  /*0e60*/  @!P1 LDC R11, c[0x0][0xc] ;  /* 0x00000300ff0b9b82 */ /* 0x000e620000000800 */
[----:B------:R-:W-:Y:S01]  /*0e70*/  ULDC UR4, c[0x0][0xc] ;  /* 0x0000030000047ab9 */ /* 0x000fe20000000800 */
[----:B------:R-:W-:Y:S02]  /*0e80*/  ULDC UR5, c[0x0][0x10] ;  /* 0x0000040000057ab9 */ /* 0x000fe40000000800 */
[----:B------:R-:W-:-:S04]  /*0e90*/  UIMAD.WIDE.U32 UR4, UR4, UR5, URZ ;  /* 0x00000005040472a5 */ /* 0x000fc8000f8e003f */
[----:B------:R-:W2:Y:S01]  /*0ea0*/  LDC R2, c[0x0][0x14] ;  /* 0x00000500ff027b82 */ /* 0x000ea20000000800 */
[----:B0-----:R-:W-:-:S04]  /*0eb0*/  @P1 IMAD.WIDE.U32 R18, R19, UR12, R6 ;  /* 0x0000000c13121c25 */ /* 0x001fc8000f8e0006 */
[----:B------:R-:W-:Y:S02]  /*0ec0*/  @P1 IMAD.IADD R17, R19, 0x1, R17 ;  /* 0x0000000113111824 */ /* 0x000fe400078e0211 */
[----:B-1----:R-:W-:-:S04]  /*0ed0*/  @!P1 IMAD.WIDE.U32 R8, R6, R11, R8 ;  /* 0x0000000b06089225 */ /* 0x002fc800078e0008 */
[----:B------:R-:W-:Y:S02]  /*0ee0*/  @!P1 IMAD.MOV.U32 R18, RZ, RZ, R8 ;  /* 0x000000ffff129224 */ /* 0x000fe400078e0008 */
[----:B------:R-:W-:Y:S02]  /*0ef0*/  @!P1 IMAD.MOV.U32 R17, RZ, RZ, R9 ;  /* 0x000000ffff119224 */ /* 0x000fe400078e0009 */
[----:B--2---:R-:W-:-:S04]  /*0f00*/  IMAD.WIDE.U32 R12, R2, UR4, RZ ;  /* 0x00000004020c7c25 */ /* 0x004fc8000f8e00ff */
[----:B------:R-:W-:Y:S01]  /*0f10*/  IMAD R23, R2, UR5, RZ ;  /* 0x0000000502177c24 */ /* 0x000fe2000f8e02ff */
[----:B------:R0:W-:Y:S03]  /*0f20*/  STL.64 [R1], R12 ;  /* 0x0000000c01007387 */ /* 0x0001e60000100a00 */
[----:B------:R-:W-:Y:S01]  /*0f30*/  IMAD.IADD R23, R13, 0x1, R23 ;  /* 0x000000010d177824 */ /* 0x000fe200078e0217 */
[----:B------:R-:W-:Y:S06]  /*0f40*/  @P0 BRA `(.L_x_12) ;  /* 0x0000000000240947 */ /* 0x000fec0003800000 */
[----:B------:R-:W-:Y:S01]  /*0f50*/  USHF.R.U32.HI UR4, URZ, 0x1, UR40 ;  /* 0x000000013f047899 */ /* 0x000fe20008011628 */
[----:B------:R-:W-:Y:S01]  /*0f60*/  IADD3 R18, P0, R18, R12, RZ ;  /* 0x0000000c12127210 */ /* 0x000fe20007f1e0ff */
[----:B------:R-:W-:Y:S02]  /*0f70*/  UISETP.GE.U32.AND UP0, UPT, UR40, 0xe, UPT ;  /* 0x0000000e2800788c */ /* 0x000fe4000bf06070 */
[----:B------:R-:W-:Y:S02]  /*0f80*/  UIMAD.WIDE.U32 UR4, UR4, -0x6db6db6d, URZ ;  /* 0x92492493040478a5 */ /* 0x000fe4000f8e003f */
[----:B------:R-:W-:Y:S01]  /*0f90*/  IMAD.X R17, R23, 0x1, R17, P0 ;  /* 0x0000000117117824 */ /* 0x000fe200000e0611 */
[----:B------:R-:W-:Y:S01]  /*0fa0*/  UMOV UR39, URZ ;  /* 0x0000003f00277c82 */ /* 0x000fe20008000000 */
[----:B------:R-:W-:-:S04]  /*0fb0*/  USHF.R.U32.HI UR4, URZ, 0x2, UR5 ;  /* 0x000000023f047899 */ /* 0x000fc80008011605 */
[----:B------:R-:W-:Y:S02]  /*0fc0*/  UIMAD UR38, UR4, -0xe, UR40 ;  /* 0xfffffff2042678a4 */ /* 0x000fe4000f8e0228 */
[----:B------:R-:W-:-:S12]  /*0fd0*/  @UP0 ULOP3.LUT UR39, UR4, 0x1, URZ, 0xc0, !UPT ;  /* 0x0000000104270892 */ /* 0x000fd8000f8ec03f */
.L_x_12:
[----:B------:R-:W-:Y:S01]  /*0fe0*/  ISETP.GE.U32.AND P0, PT, R18, UR8, PT ;  /* 0x0000000812007c0c */ /* 0x000fe2000bf06070 */
[----:B------:R-:W-:Y:S01]  /*0ff0*/  IMAD.MOV.U32 R19, RZ, RZ, -0x1 ;  /* 0xffffffffff137424 */ /* 0x000fe200078e00ff */
[----:B------:R-:W-:Y:S01]  /*1000*/  PRMT R8, RZ, 0x7610, R8 ;  /* 0x00007610ff087816 */ /* 0x000fe20000000008 */
[----:B------:R-:W-:Y:S01]  /*1010*/  IMAD.MOV.U32 R22, RZ, RZ, -0x1 ;  /* 0xffffffffff167424 */ /* 0x000fe200078e00ff */
[----:B------:R-:W-:Y:S01]  /*1020*/  ISETP.GE.U32.AND.EX P0, PT, R17, UR9, PT, P0 ;  /* 0x0000000911007c0c */ /* 0x000fe2000bf06100 */
[----:B------:R-:W-:-:S12]  /*1030*/  IMAD.MOV.U32 R2, RZ, RZ, -0x1 ;  /* 0xffffffffff027424 */ /* 0x000fd800078e00ff */
[----:B------:R-:W-:Y:S05]  /*1040*/  @P0 BRA `(.L_x_13) ;  /* 0x00000004002c0947 */ /* 0x000fea0003800000 */
[----:B------:R-:W1:Y:S01]  /*1050*/  LDC.64 R26, c[0x0][0x628] ;  /* 0x00018a00ff1a7b82 */ /* 0x000e620000000a00 */
[----:B------:R-:W-:Y:S02]  /*1060*/  IMAD.MOV.U32 R8, RZ, RZ, R18 ;  /* 0x000000ffff087224 */ /* 0x000fe400078e0012 */
[----:B------:R-:W-:-:S05]  /*1070*/  IMAD.MOV.U32 R9, RZ, RZ, R17 ;  /* 0x000000ffff097224 */ /* 0x000fca00078e0011 */
[----:B------:R-:W2:Y:S08]  /*1080*/  LDC R2, c[0x0][0x630] ;  /* 0x00018c00ff027b82 */ /* 0x000eb00000000800 */
[----:B------:R-:W3:Y:S01]  /*1090*/  LDC.64 R28, c[0x0][0x620] ;  /* 0x00018800ff1c7b82 */ /* 0x000ee20000000a00 */
[----:B-1----:R-:W-:-:S04]  /*10a0*/  ISETP.NE.U32.AND P0, PT, R26, RZ, PT ;  /* 0x000000ff1a00720c */ /* 0x002fc80003f05070 */
[----:B------:R-:W-:-:S13]  /*10b0*/  ISETP.NE.AND.EX P0, PT, R27, RZ, PT, P0 ;  /* 0x000000ff1b00720c */ /* 0x000fda0003f05300 */
[----:B--23--:R-:W-:Y:S05]  /*10c0*/  @!P0 BRA `(.L_x_14) ;  /* 0x0000000000288947 */ /* 0x00cfea0003800000 */
[----:B0-----:R-:W0:Y:S02]  /*10d0*/  LDC R13, c[0x0][0x634] ;  /* 0x00018d00ff0d7b82 */ /* 0x001e240000000800 */
[----:B0-----:R-:W-:-:S05]  /*10e0*/  IADD3 R13, P0, R18, R13, RZ ;  /* 0x0000000d120d7210 */ /* 0x001fca0007f1e0ff */
[----:B------:R-:W-:-:S04]  /*10f0*/  IMAD.X R15, RZ, RZ, R17, P0 ;  /* 0x000000ffff0f7224 */ /* 0x000fc800000e0611 */
[----:B------:R-:W-:-:S04]  /*1100*/  IMAD.WIDE.U32 R8, R15, R26, RZ ;  /* 0x0000001a0f087225 */ /* 0x000fc800078e00ff */
[----:B------:R-:W-:-:S04]  /*1110*/  IMAD.WIDE.U32 R10, P0, R13, R27, R8 ;  /* 0x0000001b0d0a7225 */ /* 0x000fc80007800008 */
[----:B------:R-:W-:-:S04]  /*1120*/  IMAD.WIDE.U32 R8, R13, R26, RZ ;  /* 0x0000001a0d087225 */ /* 0x000fc800078e00ff */
[----:B------:R-:W-:Y:S01]  /*1130*/  IMAD.X R13, RZ, RZ, RZ, P0 ;  /* 0x000000ffff0d7224 */ /* 0x000fe200000e06ff */
[----:B------:R-:W-:Y:S01]  /*1140*/  IADD3 RZ, P0, R9, R10, RZ ;  /* 0x0000000a09ff7210 */ /* 0x000fe20007f1e0ff */
[----:B------:R-:W-:-:S04]  /*1150*/  IMAD.MOV.U32 R12, RZ, RZ, R11 ;  /* 0x000000ffff0c7224 */ /* 0x000fc800078e000b */
[----:B------:R-:W-:-:S08]  /*1160*/  IMAD.WIDE.U32.X R8, R15, R27, R12, P0 ;  /* 0x0000001b0f087225 */ /* 0x000fd000000e040c */
.L_x_14:
[----:B------:R-:W1:Y:S01]  /*1170*/  LDC.64 R32, c[0x0][0x640] ;  /* 0x00019000ff207b82 */ /* 0x000e620000000a00 */
[-C--:B------:R-:W-:Y:S01]  /*1180*/  SHF.R.U64 R30, R8, R2.reuse, R9 ;  /* 0x00000002081e7219 */ /* 0x080fe20000001209 */
[----:B------:R-:W-:Y:S01]  /*1190*/  IMAD.MOV.U32 R19, RZ, RZ, R17 ;  /* 0x000000ffff137224 */ /* 0x000fe200078e0011 */
[----:B------:R-:W-:Y:S01]  /*11a0*/  SHF.R.U32.HI R2, RZ, R2, R9 ;  /* 0x00000002ff027219 */ /* 0x000fe20000011609 */
[----:B------:R-:W-:Y:S01]  /*11b0*/  IMAD.MOV.U32 R26, RZ, RZ, 0x1 ;  /* 0x00000001ff1a7424 */ /* 0x000fe200078e00ff */
[----:B------:R-:W-:-:S03]  /*11c0*/  IADD3 R11, P0, RZ, -R30, RZ ;  /* 0x8000001eff0b7210 */ /* 0x000fc60007f1e0ff */
[----:B------:R-:W2:Y:S02]  /*11d0*/  LDC R10, c[0x0][0x618] ;  /* 0x00018600ff0a7b82 */ /* 0x000ea40000000800 */
[----:B------:R-:W-:-:S04]  /*11e0*/  IMAD.X R9, RZ, RZ, ~R2, P0 ;  /* 0x000000ffff097224 */ /* 0x000fc800000e0e02 */
[-C--:B------:R-:W-:Y:S02]  /*11f0*/  IMAD R2, R9, R28.reuse, RZ ;  /* 0x0000001c09027224 */ /* 0x080fe400078e02ff */
[----:B0-----:R-:W0:Y:S01]  /*1200*/  LDC R13, c[0x0][0x608] ;  /* 0x00018200ff0d7b82 */ /* 0x001e220000000800 */
[----:B------:R-:W-:-:S04]  /*1210*/  IMAD.WIDE.U32 R8, R11, R28, R18 ;  /* 0x0000001c0b087225 */ /* 0x000fc800078e0012 */
[----:B------:R-:W-:Y:S02]  /*1220*/  IMAD R11, R11, R29, R2 ;  /* 0x0000001d0b0b7224 */ /* 0x000fe400078e0202 */
[----:B------:R-:W-:Y:S01]  /*1230*/  IMAD.MOV.U32 R2, RZ, RZ, -0x1 ;  /* 0xffffffffff027424 */ /* 0x000fe200078e00ff */
[----:B------:R-:W3:Y:S01]  /*1240*/  LDC R31, c[0x0][0x658] ;  /* 0x00019600ff1f7b82 */ /* 0x000ee20000000800 */
[----:B------:R-:W-:Y:S01]  /*1250*/  IMAD.IADD R9, R9, 0x1, R11 ;  /* 0x0000000109097824 */ /* 0x000fe200078e020b */
[----:B-1----:R-:W-:-:S04]  /*1260*/  ISETP.NE.U32.AND P0, PT, R32, RZ, PT ;  /* 0x000000ff2000720c */ /* 0x002fc80003f05070 */
[----:B------:R-:W-:Y:S02]  /*1270*/  ISETP.NE.AND.EX P0, PT, R33, RZ, PT, P0 ;  /* 0x000000ff2100720c */ /* 0x000fe40003f05300 */
[----:B------:R-:W1:Y:S01]  /*1280*/  LDC R29, c[0x0][0x600] ;  /* 0x00018000ff1d7b82 */ /* 0x000e620000000800 */
[-CC-:B--2---:R-:W-:Y:S02]  /*1290*/  SHF.R.U64 R27, R8, R10.reuse, R9.reuse ;  /* 0x0000000a081b7219 */ /* 0x184fe40000001209 */
[----:B------:R-:W-:-:S05]  /*12a0*/  SHF.R.U32.HI R8, RZ, R10, R9 ;  /* 0x0000000aff087219 */ /* 0x000fca0000011609 */
[----:B------:R-:W2:Y:S01]  /*12b0*/  LDC R22, c[0x0][0x648] ;  /* 0x00019200ff167b82 */ /* 0x000ea20000000800 */
[-CC-:B0-----:R-:W-:Y:S02]  /*12c0*/  SHF.R.U64 R34, R27, R13.reuse, R8.reuse ;  /* 0x0000000d1b227219 */ /* 0x181fe40000001208 */
[----:B------:R-:W-:-:S05]  /*12d0*/  SHF.R.U32.HI R8, RZ, R13, R8 ;  /* 0x0000000dff087219 */ /* 0x000fca0000011608 */
[----:B------:R-:W0:Y:S01]  /*12e0*/  LDC R24, c[0x0][0x638] ;  /* 0x00018e00ff187b82 */ /* 0x000e220000000800 */
[-CC-:B---3--:R-:W-:Y:S02]  /*12f0*/  SHF.R.U64 R36, R34, R31.reuse, R8.reuse ;  /* 0x0000001f22247219 */ /* 0x188fe40000001208 */
[-C--:B------:R-:W-:Y:S02]  /*1300*/  SHF.L.U32 R2, R2, R31.reuse, RZ ;  /* 0x0000001f02027219 */ /* 0x080fe400000006ff */
[----:B------:R-:W-:Y:S01]  /*1310*/  SHF.R.U32.HI R9, RZ, R31, R8 ;  /* 0x0000001fff097219 */ /* 0x000fe20000011608 */
[----:B------:R-:W-:Y:S01]  /*1320*/  IMAD.MOV.U32 R8, RZ, RZ, R36 ;  /* 0x000000ffff087224 */ /* 0x000fe200078e0024 */
[----:B------:R-:W-:Y:S01]  /*1330*/  LOP3.LUT R15, RZ, R2, RZ, 0x33, !PT ;  /* 0x00000002ff0f7212 */ /* 0x000fe200078e33ff */
[----:B------:R-:W3:Y:S01]  /*1340*/  LDC R28, c[0x0][0x610] ;  /* 0x00018400ff1c7b82 */ /* 0x000ee20000000800 */
[----:B------:R-:W-:Y:S05]  /*1350*/  @!P0 BRA `(.L_x_15) ;  /* 0x0000000000288947 */ /* 0x000fea0003800000 */
[----:B------:R-:W4:Y:S02]  /*1360*/  LDC R13, c[0x0][0x64c] ;  /* 0x00019300ff0d7b82 */ /* 0x000f240000000800 */
[----:B----4-:R-:W-:-:S05]  /*1370*/  IADD3 R13, P0, R36, R13, RZ ;  /* 0x0000000d240d7210 */ /* 0x010fca0007f1e0ff */
        /* <DEDUP_REMOVED lines=8> */
.L_x_15:
[----:B--2---:R-:W-:Y:S01]  /*1400*/  SHF.R.U64 R7, R8, R22, R9 ;  /* 0x0000001608077219 */ /* 0x004fe20000001209 */
[----:B-1----:R-:W-:Y:S01]  /*1410*/  VIADD R8, R29, 0xffffffff ;  /* 0xffffffff1d087836 */ /* 0x002fe20000000000 */
[----:B------:R-:W-:Y:S01]  /*1420*/  SHF.L.U32 R2, R26, R31, RZ ;  /* 0x0000001f1a027219 */ /* 0x000fe200000006ff */
[----:B------:R-:W-:Y:S01]  /*1430*/  @P1 IMAD R21, R25, R20, R6 ;  /* 0x0000001419151224 */ /* 0x000fe200078e0206 */
[----:B------:R-:W-:Y:S01]  /*1440*/  LOP3.LUT R15, R34, R15, RZ, 0xc0, !PT ;  /* 0x0000000f220f7212 */ /* 0x000fe200078ec0ff */
[----:B------:R-:W-:Y:S01]  /*1450*/  IMAD.MOV R9, RZ, RZ, -R7 ;  /* 0x000000ffff097224 */ /* 0x000fe200078e0a07 */
[----:B------:R-:W-:-:S03]  /*1460*/  LOP3.LUT R8, R27, R8, RZ, 0xc0, !PT ;  /* 0x000000081b087212 */ /* 0x000fc600078ec0ff */
[----:B------:R-:W-:Y:S02]  /*1470*/  IMAD R6, R2, R7, R15 ;  /* 0x0000000702067224 */ /* 0x000fe400078e020f */
[----:B0-----:R-:W-:Y:S02]  /*1480*/  IMAD R2, R9, R24, R36 ;  /* 0x0000001809027224 */ /* 0x001fe400078e0224 */
[----:B---3--:R-:W-:Y:S02]  /*1490*/  IMAD R19, R6, R28, R21 ;  /* 0x0000001c06137224 */ /* 0x008fe400078e0215 */
[----:B------:R-:W-:Y:S02]  /*14a0*/  IMAD R2, R2, R29, R8 ;  /* 0x0000001d02027224 */ /* 0x000fe400078e0208 */
[----:B------:R-:W-:-:S03]  /*14b0*/  IMAD.MOV.U32 R6, RZ, RZ, 0x1 ;  /* 0x00000001ff067424 */ /* 0x000fc600078e00ff */
[----:B------:R-:W-:Y:S02]  /*14c0*/  SEL R22, R2, R19, !P1 ;  /* 0x0000001302167207 */ /* 0x000fe40004800000 */
[----:B------:R-:W-:Y:S01]  /*14d0*/  SEL R19, R19, R2, !P1 ;  /* 0x0000000213137207 */ /* 0x000fe20004800000 */
[----:B------:R-:W-:Y:S01]  /*14e0*/  IMAD.MOV.U32 R2, RZ, RZ, R30 ;  /* 0x000000ffff027224 */ /* 0x000fe200078e001e */
[----:B------:R-:W-:-:S07]  /*14f0*/  PRMT R8, R6, 0x7610, R8 ;  /* 0x0000761006087816 */ /* 0x000fce0000000008 */
.L_x_13:
[----:B------:R-:W-:Y:S05]  /*1500*/  @!P2 BRA `(.L_x_16) ;  /* 0x00000000000ca947 */ /* 0x000fea0003800000 */
[----:B------:R-:W-:Y:S01]  /*1510*/  UCGABAR_WAIT ;  /* 0x0000000000007dc7 */ /* 0x000fe20008000000 */
[----:B------:R-:W-:Y:S01]  /*1520*/  CCTL.IVALL ;  /* 0x00000000ff00798f */ /* 0x000fe20002000000 */
[----:B------:R-:W-:Y:S05]  /*1530*/  BRA `(.L_x_17) ;  /* 0x0000000000047947 */ /* 0x000fea0003800000 */
.L_x_16:
[----:B------:R-:W-:Y:S06]  /*1540*/  BAR.SYNC.DEFER_BLOCKING 0x0 ;  /* 0x0000000000007b1d */ /* 0x000fec0000010000 */
.L_x_17:
[----:B------:R-:W-:Y:S05]  /*1550*/  @!P4 BRA `(.L_x_18) ;  /* 0x00000038002cc947 */ /* 0x000fea0003800000 */
[----:B------:R-:W-:-:S13]  /*1560*/  ISETP.GT.U32.AND P0, PT, R35, 0x1, PT ;  /* 0x000000012300780c */ /* 0x000fda0003f04070 */
[----:B------:R-:W-:Y:S05]  /*1570*/  @P0 EXIT ;  /* 0x000000000000094d */ /* 0x000fea0003800000 */
.L_x_19:
[----:B------:R-:W-:-:S08]  /*1580*/  NOP ;  /* 0x0000000000007918 */ /* 0x000fd00000000000 */
[----:B------:R-:W1:Y:S02]  /*1590*/  USETMAXREG.TRY_ALLOC.CTAPOOL UP0, 0xe8 ;  /* 0x000000e8000079c8 */ /* 0x000e640008000600 */
[----:B-1----:R-:W-:-:S13]  /*15a0*/  PLOP3.LUT P0, PT, PT, PT, UP0, 0x80, 0x0 ;  /* 0x000000000000781c */ /* 0x002fda0003f0f008 */
[----:B------:R-:W-:Y:S05]  /*15b0*/  @!P0 BRA `(.L_x_19) ;  /* 0xfffffffc00f08947 */ /* 0x000fea000383ffff */
[----:B------:R-:W-:-:S13]  /*15c0*/  LOP3.LUT P0, RZ, R8, 0xff, RZ, 0xc0, !PT ;  /* 0x000000ff08ff7812 */ /* 0x000fda000780c0ff */
[----:B------:R-:W-:Y:S05]  /*15d0*/  @!P0 EXIT ;  /* 0x000000000000894d */ /* 0x000fea0003800000 */
[----:B------:R-:W1:Y:S01]  /*15e0*/  S2UR UR4, SR_CgaCtaId ;  /* 0x00000000000479c3 */ /* 0x000e620000008800 */
[----:B------:R-:W-:Y:S01]  /*15f0*/  VIADD R14, R14, 0xffffffff ;  /* 0xffffffff0e0e7836 */ /* 0x000fe20000000000 */
[CC--:B------:R-:W-:Y:S01]  /*1600*/  LEA.HI R4, R0.reuse, R3.reuse, RZ, 0x2 ;  /* 0x0000000300047211 */ /* 0x0c0fe200078f10ff */
[----:B------:R-:W-:Y:S01]  /*1610*/  UMOV UR41, 0x400 ;  /* 0x0000040000297882 */ /* 0x000fe20000000000 */
[----:B------:R-:W-:Y:S01]  /*1620*/  LEA.HI R0, R0, R3, RZ, 0x5 ;  /* 0x0000000300007211 */ /* 0x000fe200078f28ff */
[----:B------:R-:W-:Y:S01]  /*1630*/  UISETP.LT.AND UP0, UPT, UR40, 0x1, UPT ;  /* 0x000000012800788c */ /* 0x000fe2000bf01270 */
[----:B------:R-:W-:Y:S01]  /*1640*/  R2UR UR42, R14 ;  /* 0x000000000e2a72ca */ /* 0x000fe200000e0000 */
[----:B------:R-:W-:Y:S01]  /*1650*/  ULDC UR6, c[0x0][0x284] ;  /* 0x0000a10000067ab9 */ /* 0x000fe20000000800 */
[--C-:B------:R-:W-:Y:S01]  /*1660*/  SHF.R.S32.HI R60, RZ, 0x2, R4.reuse ;  /* 0x00000002ff3c7819 */ /* 0x100fe20000011404 */
[----:B------:R-:W-:Y:S01]  /*1670*/  USEL UR43, UR40, 0x1, UP0 ;  /* 0x00000001282b7887 */ /* 0x000fe20008000000 */
[----:B------:R-:W-:Y:S01]  /*1680*/  SHF.R.S32.HI R5, RZ, 0x1f, R4 ;  /* 0x0000001fff057819 */ /* 0x000fe20000011404 */
[----:B------:R-:W-:Y:S01]  /*1690*/  USHF.L.U32 UR46, UR40, 0x1, URZ ;  /* 0x00000001282e7899 */ /* 0x000fe2000800063f */
[----:B------:R-:W-:Y:S01]  /*16a0*/  LOP3.LUT R62, R4, 0xfffffffc, RZ, 0xc0, !PT ;  /* 0xfffffffc043e7812 */ /* 0x000fe200078ec0ff */
[----:B------:R-:W-:Y:S01]  /*16b0*/  UIADD3 UR43, -UR43, UR40, URZ ;  /* 0x000000282b2b7290 */ /* 0x000fe2000fffe13f */
[----:B------:R-:W-:-:S02]  /*16c0*/  LEA.HI R5, R5, R60, RZ, 0x3 ;  /* 0x0000003c05057211 */ /* 0x000fc400078f18ff */
[----:B------:R-:W-:Y:S01]  /*16d0*/  ISETP.NE.AND P0, PT, R14, RZ, PT ;  /* 0x000000ff0e00720c */ /* 0x000fe20003f05270 */
[----:B------:R-:W-:Y:S01]  /*16e0*/  IMAD.IADD R62, R3, 0x1, -R62 ;  /* 0x00000001033e7824 */ /* 0x000fe200078e0a3e */
[----:B------:R-:W-:Y:S01]  /*16f0*/  LOP3.LUT R5, R5, 0xfffffff8, RZ, 0xc0, !PT ;  /* 0xfffffff805057812 */ /* 0x000fe200078ec0ff */
[----:B------:R-:W-:Y:S01]  /*1700*/  USHF.L.U32 UR42, UR42, 0x3, URZ ;  /* 0x000000032a2a7899 */ /* 0x000fe2000800063f */
[----:B------:R-:W-:Y:S02]  /*1710*/  LOP3.LUT R72, R16, 0x1, RZ, 0xfc, !PT ;  /* 0x0000000110487812 */ /* 0x000fe400078efcff */
[----:B------:R-:W-:Y:S01]  /*1720*/  SEL R73, RZ, 0x1, P0 ;  /* 0x00000001ff497807 */ /* 0x000fe20000000000 */
[----:B------:R-:W-:Y:S01]  /*1730*/  IMAD.IADD R60, R60, 0x1, -R5 ;  /* 0x000000013c3c7824 */ /* 0x000fe200078e0a05 */
[----:B-1----:R-:W-:Y:S01]  /*1740*/  ULEA UR41, UR4, UR41, 0x18 ;  /* 0x0000002904297291 */ /* 0x002fe2000f8ec03f */
[----:B------:R-:W-:Y:S01]  /*1750*/  SHF.R.S32.HI R5, RZ, 0x5, R0 ;  /* 0x00000005ff057819 */ /* 0x000fe20000011400 */
[----:B------:R-:W-:-:S02]  /*1760*/  IMAD.U32 R64, RZ, RZ, UR42 ;  /* 0x0000002aff407e24 */ /* 0x000fc4000f8e00ff */
[----:B------:R-:W-:Y:S01]  /*1770*/  UIADD3 UR47, UR41, 0xf0, URZ ;  /* 0x000000f0292f7890 */ /* 0x000fe2000fffe03f */
[--C-:B------:R-:W-:Y:S01]  /*1780*/  SHF.R.S32.HI R61, RZ, 0x1f, R60.reuse ;  /* 0x0000001fff3d7819 */ /* 0x100fe2000001143c */
[----:B------:R-:W-:Y:S01]  /*1790*/  UIADD3 UR4, UR41, 0x200, URZ ;  /* 0x0000020029047890 */ /* 0x000fe2000fffe03f */
[C-C-:B------:R-:W-:Y:S01]  /*17a0*/  IMAD R67, R5.reuse, -0x10, -R60.reuse ;  /* 0xfffffff005437824 */ /* 0x140fe200078e0a3c */
[----:B------:R-:W-:Y:S01]  /*17b0*/  UIADD3 UR5, UR41, 0x1c200, URZ ;  /* 0x0001c20029057890 */ /* 0x000fe2000fffe03f */
[C---:B------:R-:W-:Y:S01]  /*17c0*/  LOP3.LUT R66, R64.reuse, 0x8, RZ, 0xc0, !PT ;  /* 0x0000000840427812 */ /* 0x040fe200078ec0ff */
[----:B------:R-:W-:Y:S01]  /*17d0*/  USHF.R.U32.HI UR4, URZ, 0x4, UR4 ;  /* 0x000000043f047899 */ /* 0x000fe20008011604 */
[----:B------:R-:W-:Y:S01]  /*17e0*/  IMAD.U32 R63, RZ, RZ, UR47 ;  /* 0x0000002fff3f7e24 */ /* 0x000fe2000f8e00ff */
[----:B------:R-:W-:Y:S01]  /*17f0*/  USHF.R.U32.HI UR5, URZ, 0x4, UR5 ;  /* 0x000000043f057899 */ /* 0x000fe20008011605 */
[----:B------:R-:W-:Y:S01]  /*1800*/  IMAD.WIDE R60, R5, 0x10, R60 ;  /* 0x00000010053c7825 */ /* 0x000fe200078e023c */
[----:B------:R-:W-:Y:S01]  /*1810*/  ULOP3.LUT UR4, UR4, 0x3fff, URZ, 0xc0, !UPT ;  /* 0x00003fff04047892 */ /* 0x000fe2000f8ec03f */
[----:B------:R-:W-:Y:S01]  /*1820*/  LOP3.LUT R64, R64, 0x8, RZ, 0xc, !PT ;  /* 0x0000000840407812 */ /* 0x000fe200078e0cff */
[----:B------:R-:W-:Y:S01]  /*1830*/  ULOP3.LUT UR5, UR5, 0x3fff, URZ, 0xc0, !UPT ;  /* 0x00003fff05057892 */ /* 0x000fe2000f8ec03f */
[----:B------:R-:W-:Y:S01]  /*1840*/  VIADD R65, R63, UR42 ;  /* 0x0000002a3f417c36 */ /* 0x000fe20008000000 */
[----:B------:R-:W-:Y:S01]  /*1850*/  LOP3.LUT R66, R66, 0x18, RZ, 0x3c, !PT ;  /* 0x0000001842427812 */ /* 0x000fe200078e3cff */
[----:B------:R-:W-:Y:S01]  /*1860*/  VIADD R67, R67, UR6 ;  /* 0x0000000643437c36 */ /* 0x000fe20008000000 */
[----:B------:R-:W-:-:S02]  /*1870*/  ULOP3.LUT UR44, UR4, 0x10000, URZ, 0xfc, !UPT ;  /* 0x00010000042c7892 */ /* 0x000fc4000f8efc3f */
[----:B------:R-:W-:-:S12]  /*1880*/  ULOP3.LUT UR45, UR5, 0x10000, URZ, 0xfc, !UPT ;  /* 0x00010000052d7892 */ /* 0x000fd8000f8efc3f */
.L_x_105:
[----:B------:R-:W-:Y:S01]  /*1890*/  SHF.L.U32 R0, R73, 0x1f, RZ ;  /* 0x0000001f49007819 */ /* 0x000fe200000006ff */
[----:B------:R-:W-:Y:S02]  /*18a0*/  ULDC UR4, c[0x0][0x28c] ;  /* 0x0000a30000047ab9 */ /* 0x000fe40000000800 */
[----:B------:R-:W-:Y:S01]  /*18b0*/  ISETP.LT.AND P1, PT, RZ, UR4, PT ;  /* 0x00000004ff007c0c */ /* 0x000fe2000bf21270 */
[----:B-1----:R-:W1:Y:S02]  /*18c0*/  SYNCS.PHASECHK.TRANS64.TRYWAIT P0, [R63+UR42], R0 ;  /* 0x000000003f0075a7 */ /* 0x002e64000800016a */
[----:B-1-34-:R-:W-:Y:S10]  /*18d0*/  @!P0 BRA `(.L_x_20) ;  /* 0x0000004c000c8947 */ /* 0x01aff40003800000 */
.L_x_137:
[----:B------:R-:W-:Y:S05]  /*18e0*/  @P1 BRA `(.L_x_21) ;  /* 0x0000000000401947 */ /* 0x000fea0003800000 */
[----:B-1----:R-:W-:Y:S01]  /*18f0*/  MOV R0, 0x0 ;  /* 0x0000000000007802 */ /* 0x002fe20000000f00 */
[----:B------:R-:W-:Y:S01]  /*1900*/  ULDC.64 UR4, c[0x4][0x68] ;  /* 0x01001a0000047ab9 */ /* 0x000fe20000000a00 */
[----:B------:R-:W-:Y:S01]  /*1910*/  ULDC.64 UR6, c[0x4][0x8] ;  /* 0x0100020000067ab9 */ /* 0x000fe20000000a00 */
[----:B------:R-:W-:Y:S01]  /*1920*/  IMAD.U32 R4, RZ, RZ, UR4 ;  /* 0x00000004ff047e24 */ /* 0x000fe2000f8e00ff */
[----:B------:R1:W2:Y:S01]  /*1930*/  LDC.64 R14, c[0x4][R0] ;  /* 0x01000000000e7b82 */ /* 0x0002a20000000a00 */
[----:B------:R-:W-:Y:S01]  /*1940*/  IMAD.U32 R5, RZ, RZ, UR5 ;  /* 0x00000005ff057e24 */ /* 0x000fe2000f8e00ff */
[----:B------:R-:W-:Y:S01]  /*1950*/  ULDC.64 UR4, c[0x4][0x70] ;  /* 0x01001c0000047ab9 */ /* 0x000fe20000000a00 */
[----:B------:R-:W-:Y:S02]  /*1960*/  IMAD.U32 R10, RZ, RZ, UR6 ;  /* 0x00000006ff0a7e24 */ /* 0x000fe4000f8e00ff */
[----:B------:R-:W-:Y:S02]  /*1970*/  IMAD.U32 R6, RZ, RZ, UR4 ;  /* 0x00000004ff067e24 */ /* 0x000fe4000f8e00ff */
[----:B------:R-:W-:-:S02]  /*1980*/  IMAD.U32 R7, RZ, RZ, UR5 ;  /* 0x00000005ff077e24 */ /* 0x000fc4000f8e00ff */
[----:B------:R-:W-:Y:S02]  /*1990*/  IMAD.U32 R11, RZ, RZ, UR7 ;  /* 0x00000007ff0b7e24 */ /* 0x000fe4000f8e00ff */
[----:B------:R-:W-:Y:S02]  /*19a0*/  IMAD.MOV.U32 R8, RZ, RZ, 0x1e1 ;  /* 0x000001e1ff087424 */ /* 0x000fe400078e00ff */
[----:B0-----:R-:W-:Y:S02]  /*19b0*/  IMAD.MOV.U32 R12, RZ, RZ, 0x1 ;  /* 0x00000001ff0c7424 */ /* 0x001fe400078e00ff */
[----:B-1----:R-:W-:-:S07]  /*19c0*/  IMAD.MOV.U32 R13, RZ, RZ, RZ ;  /* 0x000000ffff0d7224 */ /* 0x002fce00078e00ff */
[----:B------:R-:W-:-:S07]  /*19d0*/  LEPC R20, `(.L_x_21) ;  /* 0x000000001014794e */ /* 0x000fce0000000000 */
[----:B--2--5:R-:W-:Y:S05]  /*19e0*/  CALL.ABS.NOINC R14 ;  /* 0x000000000e007343 */ /* 0x024fea0003c00000 */
.L_x_21:
[----:B------:R-:W-:-:S13]  /*19f0*/  ISETP.NE.AND P0, PT, R72, 0x3, PT ;  /* 0x000000034800780c */ /* 0x000fda0003f05270 */
[----:B------:R-:W-:Y:S05]  /*1a00*/  @!P0 BRA `(.L_x_22) ;  /* 0x0000000000048947 */ /* 0x000fea0003800000 */
[----:B------:R-:W-:Y:S01]  /*1a10*/  BPT.TRAP 0x1 ;  /* 0x000000040000795c */ /* 0x000fe20000300000 */
.L_x_22:
[----:B------:R-:W-:Y:S02]  /*1a20*/  IMAD.U32 R3, RZ, RZ, UR38 ;  /* 0x00000026ff037e24 */ /* 0x000fe4000f8e00ff */
[----:B-1----:R-:W-:-:S03]  /*1a30*/  IMAD.U32 R0, RZ, RZ, UR39 ;  /* 0x00000027ff007e24 */ /* 0x002fc6000f8e00ff */
[----:B------:R-:W-:Y:S02]  /*1a40*/  LEA R3, R3, UR41, 0x3 ;  /* 0x0000002903037c11 */ /* 0x000fe4000f8e18ff */
[----:B------:R-:W-:-:S04]  /*1a50*/  SHF.L.U32 R0, R0, 0x1f, RZ ;  /* 0x0000001f00007819 */ /* 0x000fc800000006ff */
[----:B------:R1:W2:Y:S01]  /*1a60*/  SYNCS.PHASECHK.TRANS64.TRYWAIT P1, [R3+URZ], R0 ;  /* 0x00000000030075a7 */ /* 0x0002a2000802017f */
[----:B------:R-:W-:Y:S05]  /*1a70*/  @!P0 BRA `(.L_x_23) ;  /* 0x0000000000048947 */ /* 0x000fea0003800000 */
[----:B------:R-:W-:Y:S01]  /*1a80*/  BPT.TRAP 0x1 ;  /* 0x000000040000795c */ /* 0x000fe20000300000 */
.L_x_23:
[----:B--2---:R-:W-:Y:S05]  /*1a90*/  @P1 BRA `(.L_x_24) ;  /* 0x0000000000081947 */ /* 0x004fea0003800000 */
[----:B------:R-:W2:Y:S02]  /*1aa0*/  SYNCS.PHASECHK.TRANS64.TRYWAIT P1, [R3+URZ], R0 ;  /* 0x00000000030075a7 */ /* 0x000ea4000802017f */
[----:B--2---:R-:W-:Y:S05]  /*1ab0*/  @!P1 BRA `(.L_x_25) ;  /* 0x0000004800a89947 */ /* 0x004fea0003800000 */
.L_x_24:
[----:B------:R-:W-:Y:S05]  /*1ac0*/  WARPSYNC.ALL ;  /* 0x0000000000007948 */ /* 0x000fea0003800000 */
[----:B------:R-:W-:Y:S01]  /*1ad0*/  ULEA UR8, UR38, UR44, 0x9 ;  /* 0x0000002c26087291 */ /* 0x000fe2000f8e483f */
[----:B------:R-:W-:Y:S01]  /*1ae0*/  WARPGROUP.ARRIVE ;  /* 0x00000000000079c5 */ /* 0x000fe20000000000 */
[----:B------:R-:W-:Y:S01]  /*1af0*/  ULEA UR9, UR38, UR45, 0x9 ;  /* 0x0000002d26097291 */ /* 0x000fe2000f8e483f */
[----:B-12---:R-:W-:Y:S01]  /*1b00*/  IMAD.U32 R0, RZ, RZ, UR43 ;  /* 0x0000002bff007e24 */ /* 0x006fe2000f8e00ff */
[----:B------:R-:W-:Y:S01]  /*1b10*/  UMOV UR5, 0x40000040 ;  /* 0x4000004000057882 */ /* 0x000fe20000000000 */
[----:B------:R-:W-:-:S02]  /*1b20*/  UMOV UR7, 0x40000040 ;  /* 0x4000004000077882 */ /* 0x000fc40000000000 */
[----:B------:R-:W-:Y:S01]  /*1b30*/  UMOV UR4, UR8 ;  /* 0x0000000800047c82 */ /* 0x000fe20008000000 */
[----:B------:R-:W-:Y:S01]  /*1b40*/  ISETP.GE.AND P1, PT, R0, 0x1, PT ;  /* 0x000000010000780c */ /* 0x000fe20003f26270 */
[----:B------:R-:W-:Y:S02]  /*1b50*/  UMOV UR6, UR9 ;  /* 0x0000000900067c82 */ /* 0x000fe40008000000 */
[----:B------:R-:W-:Y:S01]  /*1b60*/  HGMMA.64x64x16.F32.BF16 R24, gdesc[UR4], RZ, !UPT, gsb0 ;  /* 0x00e00000041879f0 */ /* 0x000fe2000c0018ff */
[----:B------:R-:W-:Y:S02]  /*1b70*/  UIADD3 UR4, UR8, 0x2, URZ ;  /* 0x0000000208047890 */ /* 0x000fe4000fffe03f */
[----:B------:R-:W-:Y:S01]  /*1b80*/  UIADD3 UR6, UR9, 0x2, URZ ;  /* 0x0000000209067890 */ /* 0x000fe2000fffe03f */
[----:B------:R-:W-:Y:S01]  /*1b90*/  UMOV UR5, 0x40000040 ;  /* 0x4000004000057882 */ /* 0x000fe20000000000 */
[----:B------:R-:W-:Y:S01]  /*1ba0*/  UMOV UR7, 0x40000040 ;  /* 0x4000004000077882 */ /* 0x000fe20000000000 */
[----:B------:R-:W-:-:S02]  /*1bb0*/  WARPGROUP.DEPBAR.LE gsb0, 0x0 ;  /* 0x00008000000079c5 */ /* 0x000fc40000010000 */
[----:B------:R-:W-:-:S06]  /*1bc0*/  WARPGROUP.ARRIVE ;  /* 0x00000000000079c5 */ /* 0x000fcc0000000000 */
[----:B------:R-:W-:Y:S01]  /*1bd0*/  HGMMA.64x64x16.F32.BF16 R24, gdesc[UR4], R24, gsb0 ;  /* 0x00e00000041879f0 */ /* 0x000fe20008001818 */
[----:B------:R-:W-:Y:S02]  /*1be0*/  UIADD3 UR4, UR8, 0x4, URZ ;  /* 0x0000000408047890 */ /* 0x000fe4000fffe03f */
[----:B------:R-:W-:Y:S01]  /*1bf0*/  UIADD3 UR6, UR9, 0x4, URZ ;  /* 0x0000000409067890 */ /* 0x000fe2000fffe03f */
[----:B------:R-:W-:Y:S01]  /*1c00*/  UMOV UR5, 0x40000040 ;  /* 0x4000004000057882 */ /* 0x000fe20000000000 */
[----:B------:R-:W-:Y:S01]  /*1c10*/  UMOV UR7, 0x40000040 ;  /* 0x4000004000077882 */ /* 0x000fe20000000000 */
[----:B------:R-:W-:Y:S02]  /*1c20*/  WARPGROUP.DEPBAR.LE gsb0, 0x0 ;  /* 0x00008000000079c5 */ /* 0x000fe40000010000 */
        /* <DEDUP_REMOVED lines=8> */
[----:B------:R-:W-:Y:S03]  /*1cb0*/  HGMMA.64x64x16.F32.BF16 R24, gdesc[UR4], R24, gsb0 ;  /* 0x00e00000041879f0 */ /* 0x000fe60008001818 */
[----:B------:R-:W-:Y:S02]  /*1cc0*/  WARPGROUP.DEPBAR.LE gsb0, 0x0 ;  /* 0x00008000000079c5 */ /* 0x000fe40000010000 */
[----:B------:R-:W-:Y:S05]  /*1cd0*/  @!P1 BRA `(.L_x_26) ;  /* 0x0000000400149947 */ /* 0x000fea0003800000 */
[----:B------:R-:W-:Y:S01]  /*1ce0*/  UIADD3 UR4, UR38, 0x1, URZ ;  /* 0x0000000126047890 */ /* 0x000fe2000fffe03f */
[----:B------:R-:W-:Y:S02]  /*1cf0*/  IMAD.U32 R0, RZ, RZ, UR43 ;  /* 0x0000002bff007e24 */ /* 0x000fe4000f8e00ff */
[----:B------:R-:W-:Y:S01]  /*1d00*/  IMAD.U32 R3, RZ, RZ, UR38 ;  /* 0x00000026ff037e24 */ /* 0x000fe2000f8e00ff */
[----:B------:R-:W-:-:S04]  /*1d10*/  UISETP.NE.AND UP0, UPT, UR4, 0xe, UPT ;  /* 0x0000000e0400788c */ /* 0x000fc8000bf05270 */
[----:B------:R-:W-:Y:S02]  /*1d20*/  USEL UR5, URZ, 0x1, UP0 ;  /* 0x000000013f057887 */ /* 0x000fe40008000000 */
[----:B------:R-:W-:Y:S02]  /*1d30*/  USEL UR8, UR4, URZ, UP0 ;  /* 0x0000003f04087287 */ /* 0x000fe40008000000 */
[----:B------:R-:W-:-:S06]  /*1d40*/  ULOP3.LUT UR5, UR39, UR5, URZ, 0x3c, !UPT ;  /* 0x0000000527057292 */ /* 0x000fcc000f8e3c3f */
[----:B------:R-:W-:-:S07]  /*1d50*/  IMAD.U32 R6, RZ, RZ, UR5 ;  /* 0x00000005ff067e24 */ /* 0x000fce000f8e00ff */
.L_x_33:
[----:B------:R-:W-:Y:S05]  /*1d60*/  @!P0 BRA `(.L_x_27) ;  /* 0x0000000000048947 */ /* 0x000fea0003800000 */
[----:B------:R-:W-:Y:S01]  /*1d70*/  BPT.TRAP 0x1 ;  /* 0x000000040000795c */ /* 0x000fe20000300000 */
.L_x_27:
[----:B------:R-:W-:Y:S01]  /*1d80*/  ULEA UR4, UR8, UR41, 0x3 ;  /* 0x0000002908047291 */ /* 0x000fe2000f8e183f */
[----:B------:R-:W-:-:S08]  /*1d90*/  SHF.L.U32 R4, R6, 0x1f, RZ ;  /* 0x0000001f06047819 */ /* 0x000fd000000006ff */
[----:B------:R1:W2:Y:S01]  /*1da0*/  SYNCS.PHASECHK.TRANS64.TRYWAIT P1, [UR4], R4 ;  /* 0x00000004ff0075a7 */ /* 0x0002a20008020144 */
[----:B------:R-:W-:Y:S05]  /*1db0*/  @!P0 BRA `(.L_x_28) ;  /* 0x0000000000048947 */ /* 0x000fea0003800000 */
[----:B------:R-:W-:Y:S01]  /*1dc0*/  BPT.TRAP 0x1 ;  /* 0x000000040000795c */ /* 0x000fe20000300000 */
.L_x_28:
[----:B--2---:R-:W-:Y:S05]  /*1dd0*/  @P1 BRA `(.L_x_29) ;  /* 0x0000000000081947 */ /* 0x004fea0003800000 */
[----:B------:R-:W2:Y:S02]  /*1de0*/  SYNCS.PHASECHK.TRANS64.TRYWAIT P1, [UR4], R4 ;  /* 0x00000004ff0075a7 */ /* 0x000ea40008020144 */
[----:B--2---:R-:W-:Y:S05]  /*1df0*/  @!P1 BRA `(.L_x_30) ;  /* 0x0000004400ec9947 */ /* 0x004fea0003800000 */
.L_x_29:
[----:B------:R-:W-:Y:S01]  /*1e00*/  ULEA UR9, UR8, UR44, 0x9 ;  /* 0x0000002c08097291 */ /* 0x000fe2000f8e483f */
[----:B------:R-:W-:Y:S01]  /*1e10*/  WARPGROUP.ARRIVE ;  /* 0x00000000000079c5 */ /* 0x000fe20000000000 */
[----:B------:R-:W-:Y:S01]  /*1e20*/  ULEA UR10, UR8, UR45, 0x9 ;  /* 0x0000002d080a7291 */ /* 0x000fe2000f8e483f */
[----:B------:R-:W-:Y:S01]  /*1e30*/  UMOV UR5, 0x40000040 ;  /* 0x4000004000057882 */ /* 0x000fe20000000000 */
[----:B------:R-:W-:-:S03]  /*1e40*/  UMOV UR7, 0x40000040 ;  /* 0x4000004000077882 */ /* 0x000fc60000000000 */
[----:B------:R-:W-:Y:S02]  /*1e50*/  UMOV UR4, UR9 ;  /* 0x0000000900047c82 */ /* 0x000fe40008000000 */
[----:B------:R-:W-:Y:S02]  /*1e60*/  UMOV UR6, UR10 ;  /* 0x0000000a00067c82 */ /* 0x000fe40008000000 */
[----:B------:R-:W-:Y:S01]  /*1e70*/  HGMMA.64x64x16.F32.BF16 R24, gdesc[UR4], R24, gsb0 ;  /* 0x00e00000041879f0 */ /* 0x000fe20008001818 */
        /* <DEDUP_REMOVED lines=23> */
[----:B------:R-:W-:Y:S01]  /*1ff0*/  BPT.TRAP 0x1 ;  /* 0x000000040000795c */ /* 0x000fe20000300000 */
.L_x_31:
[----:B------:R-:W-:-:S13]  /*2000*/  ISETP.NE.AND P1, PT, R57, RZ, PT ;  /* 0x000000ff3900720c */ /* 0x000fda0003f25270 */
[----:B-12---:R-:W-:-:S05]  /*2010*/  @P1 LEA R4, R3, UR41, 0x3 ;  /* 0x0000002903041c11 */ /* 0x006fca000f8e18ff */
[----:B------:R-:W-:-:S05]  /*2020*/  @P1 VIADD R5, R4, 0x70 ;  /* 0x0000007004051836 */ /* 0x000fca0000000000 */
[----:B------:R-:W-:-:S04]  /*2030*/  @P1 PRMT R5, R56, 0x654, R5 ;  /* 0x0000065438051816 */ /* 0x000fc80000000005 */
[----:B------:R1:W-:Y:S01]  /*2040*/  @P1 SYNCS.ARRIVE.TRANS64.RED.A1T0 RZ, [R5+URZ], RZ ;  /* 0x000000ff05ff19a7 */ /* 0x0003e2000810043f */
[----:B------:R-:W-:-:S13]  /*2050*/  ISETP.GT.U32.AND P1, PT, R16, 0x1, PT ;  /* 0x000000011000780c */ /* 0x000fda0003f24070 */
[----:B-1----:R-:W-:Y:S05]  /*2060*/  @P1 BRA `(.L_x_32) ;  /* 0x0000000000041947 */ /* 0x002fea0003800000 */
[----:B------:R-:W-:Y:S01]  /*2070*/  BPT.TRAP 0x1 ;  /* 0x000000040000795c */ /* 0x000fe20000300000 */
.L_x_32:
[----:B------:R-:W-:Y:S01]  /*2080*/  UIADD3 UR8, UR8, 0x1, URZ ;  /* 0x0000000108087890 */ /* 0x000fe2000fffe03f */
[C---:B------:R-:W-:Y:S01]  /*2090*/  ISETP.GT.AND P2, PT, R0.reuse, 0x1, PT ;  /* 0x000000010000780c */ /* 0x040fe20003f44270 */
[----:B------:R-:W-:Y:S02]  /*20a0*/  VIADD R3, R3, 0x1 ;  /* 0x0000000103037836 */ /* 0x000fe40000000000 */
[----:B------:R-:W-:Y:S01]  /*20b0*/  UISETP.NE.AND UP0, UPT, UR8, 0xe, UPT ;  /* 0x0000000e0800788c */ /* 0x000fe2000bf05270 */
[----:B------:R-:W-:Y:S02]  /*20c0*/  VIADD R0, R0, 0xffffffff ;  /* 0xffffffff00007836 */ /* 0x000fe40000000000 */
[C---:B------:R-:W-:Y:S01]  /*20d0*/  ISETP.NE.AND P1, PT, R3.reuse, 0xe, PT ;  /* 0x0000000e0300780c */ /* 0x040fe20003f25270 */
[----:B------:R-:W-:Y:S02]  /*20e0*/  USEL UR4, URZ, 0x1, UP0 ;  /* 0x000000013f047887 */ /* 0x000fe40008000000 */
[----:B------:R-:W-:Y:S01]  /*20f0*/  USEL UR8, UR8, URZ, UP0 ;  /* 0x0000003f08087287 */ /* 0x000fe20008000000 */
[----:B------:R-:W-:-:S03]  /*2100*/  SEL R3, R3, RZ, P1 ;  /* 0x000000ff03037207 */ /* 0x000fc60000800000 */
[----:B------:R-:W-:Y:S01]  /*2110*/  LOP3.LUT R6, R6, UR4, RZ, 0x3c, !PT ;  /* 0x0000000406067c12 */ /* 0x000fe2000f8e3cff */
[----:B------:R-:W-:Y:S07]  /*2120*/  @P2 BRA `(.L_x_33) ;  /* 0xfffffffc000c2947 */ /* 0x000fee000383ffff */
.L_x_26:
[----:B------:R-:W1:Y:S01]  /*2130*/  LDC R0, c[0x0][0x28c] ;  /* 0x0000a300ff007b82 */ /* 0x000e620000000800 */
[----:B------:R2:W-:Y:S01]  /*2140*/  SYNCS.ARRIVE.TRANS64.A1T0 RZ, [R64+UR47], RZ ;  /* 0x000000ff40ff79a7 */ /* 0x0005e2000810002f */
[----:B-1----:R-:W-:-:S13]  /*2150*/  ISETP.GE.AND P1, PT, R0, 0x1, PT ;  /* 0x000000010000780c */ /* 0x002fda0003f26270 */
[----:B--2---:R-:W-:Y:S05]  /*2160*/  @!P1 BRA `(.L_x_34) ;  /* 0x00000000004c9947 */ /* 0x004fea0003800000 */
[----:B------:R-:W-:Y:S05]  /*2170*/  @!P0 BRA `(.L_x_35) ;  /* 0x0000000000048947 */ /* 0x000fea0003800000 */
[----:B------:R-:W-:Y:S01]  /*2180*/  BPT.TRAP 0x1 ;  /* 0x000000040000795c */ /* 0x000fe20000300000 */
.L_x_35:
[----:B------:R-:W-:Y:S01]  /*2190*/  ISETP.NE.AND P0, PT, R57, RZ, PT ;  /* 0x000000ff3900720c */ /* 0x000fe20003f05270 */
[----:B------:R-:W-:Y:S01]  /*21a0*/  BSSY B0, `(.L_x_36) ;  /* 0x000000d000007945 */ /* 0x000fe20003800000 */
[----:B------:R-:W-:-:S11]  /*21b0*/  ISETP.GT.U32.AND P1, PT, R16, 0x1, PT ;  /* 0x000000011000780c */ /* 0x000fd60003f24070 */
[----:B------:R-:W-:Y:S05]  /*21c0*/  @!P0 BRA `(.L_x_37) ;  /* 0x0000000000288947 */ /* 0x000fea0003800000 */
[----:B------:R-:W-:-:S04]  /*21d0*/  UIADD3 UR6, UR43, UR38, URZ ;  /* 0x000000262b067290 */ /* 0x000fc8000fffe03f */
[----:B------:R-:W-:-:S04]  /*21e0*/  USHF.R.U32.HI UR4, URZ, 0x1, UR6 ;  /* 0x000000013f047899 */ /* 0x000fc80008011606 */
[----:B------:R-:W-:-:S04]  /*21f0*/  UIMAD.WIDE.U32 UR4, UR4, -0x6db6db6d, URZ ;  /* 0x92492493040478a5 */ /* 0x000fc8000f8e003f */
[----:B------:R-:W-:-:S04]  /*2200*/  USHF.R.U32.HI UR4, URZ, 0x2, UR5 ;  /* 0x000000023f047899 */ /* 0x000fc80008011605 */
[----:B------:R-:W-:-:S04]  /*2210*/  UIMAD UR6, UR4, -0xe, UR6 ;  /* 0xfffffff2040678a4 */ /* 0x000fc8000f8e0206 */
[----:B------:R-:W-:-:S04]  /*2220*/  ULEA UR6, UR6, UR41, 0x3 ;  /* 0x0000002906067291 */ /* 0x000fc8000f8e183f */
[----:B------:R-:W-:-:S06]  /*2230*/  UIADD3 UR6, UR6, 0x70, URZ ;  /* 0x0000007006067890 */ /* 0x000fcc000fffe03f */
[----:B------:R-:W-:-:S05]  /*2240*/  IMAD.U32 R3, RZ, RZ, UR6 ;  /* 0x00000006ff037e24 */ /* 0x000fca000f8e00ff */
[----:B------:R-:W-:-:S04]  /*2250*/  PRMT R0, R56, 0x654, R3 ;  /* 0x0000065438007816 */ /* 0x000fc80000000003 */
[----:B------:R1:W-:Y:S03]  /*2260*/  SYNCS.ARRIVE.TRANS64.RED.A1T0 RZ, [R0+URZ], RZ ;  /* 0x000000ff00ff79a7 */ /* 0x0003e6000810043f */
.L_x_37:
[----:B------:R-:W-:Y:S05]  /*2270*/  BSYNC B0 ;  /* 0x0000000000007941 */ /* 0x000fea0003800000 */
.L_x_36:
[----:B------:R-:W-:Y:S05]  /*2280*/  @P1 BRA `(.L_x_34) ;  /* 0x0000000000041947 */ /* 0x000fea0003800000 */
[----:B------:R-:W-:Y:S01]  /*2290*/  BPT.TRAP 0x1 ;  /* 0x000000040000795c */ /* 0x000fe20000300000 */
.L_x_34:
[----:B-1----:R-:W-:Y:S01]  /*22a0*/  SHF.L.U32 R0, R73, 0x1f, RZ ;  /* 0x0000001f49007819 */ /* 0x002fe200000006ff */
[----:B------:R-:W-:Y:S01]  /*22b0*/  UIADD3 UR38, UR46, UR38, URZ ;  /* 0x000000262e267290 */ /* 0x000fe2000fffe03f */
[----:B------:R-:W1:Y:S01]  /*22c0*/  LDC R7, c[0x0][0x288] ;  /* 0x0000a200ff077b82 */ /* 0x000e620000000800 */
[----:B------:R-:W-:Y:S01]  /*22d0*/  UISETP.GE.U32.AND UP1, UPT, UR46, 0xe, UPT ;  /* 0x0000000e2e00788c */ /* 0x000fe2000bf26070 */
[----:B------:R-:W-:Y:S01]  /*22e0*/  IMAD.SHL.U32 R8, R62, 0x2, RZ ;  /* 0x000000023e087824 */ /* 0x000fe200078e00ff */
[----:B------:R-:W-:Y:S02]  /*22f0*/  UISETP.GT.U32.AND UP0, UPT, UR38, 0xd, UPT ;  /* 0x0000000d2600788c */ /* 0x000fe4000bf04070 */
[----:B------:R-:W-:Y:S02]  /*2300*/  USHF.R.U32.HI UR4, URZ, 0x1, UR38 ;  /* 0x000000013f047899 */ /* 0x000fe40008011626 */
[----:B------:R-:W-:Y:S01]  /*2310*/  UISETP.LT.U32.AND UP0, UPT, UR46, 0xe, UP0 ;  /* 0x0000000e2e00788c */ /* 0x000fe20008701070 */
[----:B------:R-:W2:Y:S01]  /*2320*/  SYNCS.PHASECHK.TRANS64.TRYWAIT P0, [R63+UR42+0x10], R0 ;  /* 0x000010003f0075a7 */ /* 0x000ea2000800016a */
[----:B------:R-:W-:Y:S01]  /*2330*/  UIMAD.WIDE.U32 UR4, UR4, -0x6db6db6d, URZ ;  /* 0x92492493040478a5 */ /* 0x000fe2000f8e003f */
[----:B------:R-:W-:Y:S01]  /*2340*/  SHF.R.S32.HI R9, RZ, 0x1f, R8 ;  /* 0x0000001fff097819 */ /* 0x000fe20000011408 */
[----:B------:R-:W-:-:S02]  /*2350*/  USEL UR6, URZ, 0x1, !UP0 ;  /* 0x000000013f067887 */ /* 0x000fc4000c000000 */
[----:B------:R-:W-:Y:S02]  /*2360*/  USHF.R.U32.HI UR4, URZ, 0x2, UR5 ;  /* 0x000000023f047899 */ /* 0x000fe40008011605 */
[----:B------:R-:W-:Y:S02]  /*2370*/  ULOP3.LUT UR39, UR39, UR6, URZ, 0x3c, !UPT ;  /* 0x0000000627277292 */ /* 0x000fe4000f8e3c3f */
[----:B------:R-:W-:Y:S02]  /*2380*/  UIMAD UR38, UR4, -0xe, UR38 ;  /* 0xfffffff2042678a4 */ /* 0x000fe4000f8e0226 */
[----:B------:R-:W-:Y:S01]  /*2390*/  @UP1 ULOP3.LUT UR39, UR39, 0x1, UR4, 0x78, !UPT ;  /* 0x0000000127271892 */ /* 0x000fe2000f8e7804 */
[----:B-12---:R-:W-:Y:S11]  /*23a0*/  @!P0 BRA `(.L_x_38) ;  /* 0x0000004000988947 */ /* 0x006ff60003800000 */
.L_x_138:
[----:B-1----:R-:W-:Y:S01]  /*23b0*/  IMAD.SHL.U32 R0, R19, 0x40, RZ ;  /* 0x0000004013007824 */ /* 0x002fe200078e00ff */
[----:B------:R-:W-:Y:S01]  /*23c0*/  ULDC UR6, c[0x0][0x284] ;  /* 0x0000a10000067ab9 */ /* 0x000fe20000000800 */
[----:B------:R-:W-:Y:S01]  /*23d0*/  IMAD.SHL.U32 R14, R22, 0x40, RZ ;  /* 0x00000040160e7824 */ /* 0x000fe200078e00ff */
[----:B------:R-:W-:Y:S01]  /*23e0*/  SHF.R.S32.HI R11, RZ, 0x1f, R2 ;  /* 0x0000001fff0b7819 */ /* 0x000fe20000011402 */
[----:B------:R-:W-:Y:S01]  /*23f0*/  ULDC.64 UR4, c[0x0][0x5d0] ;  /* 0x0001740000047ab9 */ /* 0x000fe20000000a00 */
[----:B------:R-:W-:Y:S01]  /*2400*/  ISETP.GE.AND P0, PT, R0, UR6, PT ;  /* 0x0000000600007c0c */ /* 0x000fe2000bf06270 */
[----:B------:R-:W-:Y:S01]  /*2410*/  IMAD.WIDE.U32 R4, R2, UR4, R8 ;  /* 0x0000000402047c25 */ /* 0x000fe2000f8e0008 */
[----:B------:R-:W-:Y:S02]  /*2420*/  SHF.R.S32.HI R15, RZ, 0x1f, R14 ;  /* 0x0000001fff0f7819 */ /* 0x000fe4000001140e */
[C---:B------:R-:W-:Y:S01]  /*2430*/  ISETP.GE.OR P0, PT, R14.reuse, R7, P0 ;  /* 0x000000070e00720c */ /* 0x040fe20000706670 */
[----:B------:R-:W-:Y:S01]  /*2440*/  IMAD R3, R11, UR4, RZ ;  /* 0x000000040b037c24 */ /* 0x000fe2000f8e02ff */
[----:B------:R-:W-:-:S03]  /*2450*/  IADD3 R4, P1, R14, R4, RZ ;  /* 0x000000040e047210 */ /* 0x000fc60007f3e0ff */
[----:B------:R-:W-:-:S05]  /*2460*/  IMAD R3, R2, UR5, R3 ;  /* 0x0000000502037c24 */ /* 0x000fca000f8e0203 */
[----:B------:R-:W-:-:S03]  /*2470*/  IADD3.X R5, R15, R5, R3, P1, !PT ;  /* 0x000000050f057210 */ /* 0x000fc60000ffe403 */
[----:B------:R-:W-:Y:S05]  /*2480*/  @P0 BRA `(.L_x_39) ;  /* 0x0000002000b00947 */ /* 0x000fea0003800000 */
[----:B------:R-:W1:Y:S01]  /*2490*/  LDC.64 R76, c[0x0][0x5c8] ;  /* 0x00017200ff4c7b82 */ /* 0x000e620000000a00 */
[----:B-----5:R-:W-:Y:S01]  /*24a0*/  FSETP.NEU.AND P0, PT, R59, RZ, PT ;  /* 0x000000ff3b00720b */ /* 0x020fe20003f0d000 */
[----:B------:R-:W-:Y:S01]  /*24b0*/  IMAD R3, R62, -0x2, R7 ;  /* 0xfffffffe3e037824 */ /* 0x000fe200078e0207 */
[----:B------:R-:W-:Y:S01]  /*24c0*/  BSSY B0, `(.L_x_39) ;  /* 0x0000228000007945 */ /* 0x000fe20003800000 */
[----:B------:R-:W-:-:S04]  /*24d0*/  IMAD.WIDE R68, R19, 0x40, R60 ;  /* 0x0000004013447825 */ /* 0x000fc800078e023c */
[----:B------:R-:W-:Y:S02]  /*24e0*/  IMAD.IADD R3, R3, 0x1, -R14 ;  /* 0x0000000103037824 */ /* 0x000fe400078e0a0e */
[----:B------:R-:W-:-:S03]  /*24f0*/  IMAD.IADD R0, R67, 0x1, -R0 ;  /* 0x0000000143007824 */ /* 0x000fc600078e0a00 */
[----:B------:R-:W-:-:S04]  /*2500*/  ISETP.GT.AND P2, PT, R3, RZ, PT ;  /* 0x000000ff0300720c */ /* 0x000fc80003f44270 */
[----:B------:R-:W-:Y:S01]  /*2510*/  ISETP.GT.AND P1, PT, R0, RZ, P2 ;  /* 0x000000ff0000720c */ /* 0x000fe20001724270 */
[-C--:B-1----:R-:W-:Y:S02]  /*2520*/  IMAD R6, R69, R76.reuse, RZ ;  /* 0x0000004c45067224 */ /* 0x082fe400078e02ff */
[----:B------:R-:W-:-:S04]  /*2530*/  IMAD.WIDE.U32 R70, R68, R76, R4 ;  /* 0x0000004c44467225 */ /* 0x000fc800078e0004 */
[----:B------:R-:W-:-:S04]  /*2540*/  IMAD R5, R68, R77, R6 ;  /* 0x0000004d44057224 */ /* 0x000fc800078e0206 */
[----:B------:R-:W-:Y:S01]  /*2550*/  IMAD.IADD R7, R71, 0x1, R5 ;  /* 0x0000000147077824 */ /* 0x000fe200078e0205 */
[----:B------:R-:W-:Y:S06]  /*2560*/  @!P0 BRA `(.L_x_40) ;  /* 0x0000001400e48947 */ /* 0x000fec0003800000 */
[----:B------:R-:W1:Y:S01]  /*2570*/  LDC.64 R74, c[0x0][0x5b8] ;  /* 0x00016e00ff4a7b82 */ /* 0x000e620000000a00 */
[----:B------:R-:W-:-:S07]  /*2580*/  ULDC.64 UR4, c[0x0][0x5c0] ;  /* 0x0001700000047ab9 */ /* 0x000fce0000000a00 */
[----:B------:R-:W2:Y:S08]  /*2590*/  LDC.64 R78, c[0x0][0x5b0] ;  /* 0x00016c00ff4e7b82 */ /* 0x000eb00000000a00 */
[----:B------:R-:W0:Y:S01]  /*25a0*/  LDC.64 R80, c[0x0][0x5a8] ;  /* 0x00016a00ff507b82 */ /* 0x000e220000000a00 */
[-C--:B-1----:R-:W-:Y:S02]  /*25b0*/  IMAD R6, R11, R74.reuse, RZ ;  /* 0x0000004a0b067224 */ /* 0x082fe400078e02ff */
[----:B------:R-:W-:-:S04]  /*25c0*/  IMAD.WIDE.U32 R4, R2, R74, R8 ;  /* 0x0000004a02047225 */ /* 0x000fc800078e0008 */
[----:B------:R-:W-:Y:S01]  /*25d0*/  IMAD R71, R2, R75, R6 ;  /* 0x0000004b02477224 */ /* 0x000fe200078e0206 */
[----:B------:R-:W-:Y:S01]  /*25e0*/  IADD3 R10, P0, R14, R4, RZ ;  /* 0x000000040e0a7210 */ /* 0x000fe20007f1e0ff */
[----:B--2---:R-:W-:-:S03]  /*25f0*/  IMAD R4, R69, R78, RZ ;  /* 0x0000004e45047224 */ /* 0x004fc600078e02ff */
[----:B------:R-:W-:Y:S01]  /*2600*/  IADD3.X R11, R15, R5, R71, P0, !PT ;  /* 0x000000050f0b7210 */ /* 0x000fe200007fe447 */
[C---:B------:R-:W-:Y:S02]  /*2610*/  IMAD R75, R68.reuse, R79, R4 ;  /* 0x0000004f444b7224 */ /* 0x040fe400078e0204 */
[----:B------:R-:W-:-:S04]  /*2620*/  IMAD.WIDE.U32 R4, R68, R78, R10 ;  /* 0x0000004e44047225 */ /* 0x000fc800078e000a */
[----:B------:R-:W-:Y:S01]  /*2630*/  IMAD.IADD R5, R5, 0x1, R75 ;  /* 0x0000000105057824 */ /* 0x000fe200078e024b */
[----:B0-----:R-:W-:-:S04]  /*2640*/  LEA R12, P0, R4, R80, 0x1 ;  /* 0x00000050040c7211 */ /* 0x001fc800078008ff */
[----:B------:R-:W-:-:S05]  /*2650*/  LEA.HI.X R13, R4, R81, R5, 0x1, P0 ;  /* 0x00000051040d7211 */ /* 0x000fca00000f0c05 */
[----:B------:R-:W2:Y:S01]  /*2660*/  @P1 LDG.E.LTC128B.U16 R19, desc[UR36][R12.64] ;  /* 0x000000240c131981 */ /* 0x000ea2000c1e1520 */
[----:B------:R-:W-:Y:S01]  /*2670*/  IMAD.WIDE.U32 R4, R68, R78, R14 ;  /* 0x0000004e44047225 */ /* 0x000fe200078e000e */
[----:B------:R-:W-:Y:S02]  /*2680*/  BSSY B1, `(.L_x_41) ;  /* 0x0000015000017945 */ /* 0x000fe40003800000 */
[----:B------:R-:W-:-:S04]  /*2690*/  IADD3 R20, P0, R8, R4, RZ ;  /* 0x0000000408147210 */ /* 0x000fc80007f1e0ff */
[----:B------:R-:W-:Y:S02]  /*26a0*/  IADD3.X R21, R9, R75, R5, P0, !PT ;  /* 0x0000004b09157210 */ /* 0x000fe400007fe405 */
[----:B------:R-:W-:Y:S01]  /*26b0*/  LEA R6, P0, R70, UR4, 0x1 ;  /* 0x0000000446067c11 */ /* 0x000fe2000f8008ff */
[----:B------:R-:W-:-:S03]  /*26c0*/  IMAD.WIDE.U32 R20, R2, R74, R20 ;  /* 0x0000004a02147225 */ /* 0x000fc600078e0014 */
[----:B------:R-:W-:Y:S02]  /*26d0*/  LEA.HI.X R7, R70, UR5, R7, 0x1, P0 ;  /* 0x0000000546077c11 */ /* 0x000fe400080f0c07 */
[----:B------:R-:W-:-:S04]  /*26e0*/  ISETP.GT.AND P0, PT, R3, 0x1, PT ;  /* 0x000000010300780c */ /* 0x000fc80003f04270 */
[----:B------:R-:W-:Y:S01]  /*26f0*/  ISETP.GT.AND P3, PT, R0, RZ, P0 ;  /* 0x000000ff0000720c */ /* 0x000fe20000764270 */
[----:B--2---:R-:W-:-:S04]  /*2700*/  IMAD.U32 R4, R19, 0x10000, RZ ;  /* 0x0001000013047824 */ /* 0x004fc800078e00ff */
[----:B------:R-:W-:Y:S01]  /*2710*/  FMUL R5, R4, R59 ;  /* 0x0000003b04057220 */ /* 0x000fe20000400000 */
[----:B------:R-:W-:-:S03]  /*2720*/  LEA R4, P4, R20, R80, 0x1 ;  /* 0x0000005014047211 */ /* 0x000fc600078808ff */
[----:B------:R-:W-:-:S05]  /*2730*/  FFMA R5, R24, R58, R5 ;  /* 0x0000003a18057223 */ /* 0x000fca0000000005 */
[----:B------:R-:W-:Y:S01]  /*2740*/  F2FP.BF16.F32.PACK_AB R12, RZ, R5 ;  /* 0x00000005ff0c723e */ /* 0x000fe200000010ff */
[----:B------:R-:W-:-:S03]  /*2750*/  IMAD.IADD R5, R71, 0x1, R21 ;  /* 0x0000000147057824 */ /* 0x000fc600078e0215 */
[----:B------:R-:W-:Y:S01]  /*2760*/  PRMT R13, R12, 0x7610, R13 ;  /* 0x000076100c0d7816 */ /* 0x000fe2000000000d */
[----:B------:R-:W-:Y:S01]  /*2770*/  IMAD.SHL.U32 R12, R78, 0x8, RZ ;  /* 0x000000084e0c7824 */ /* 0x000fe200078e00ff */
[----:B------:R-:W-:-:S03]  /*2780*/  LEA.HI.X R5, R20, R81, R5, 0x1, P4 ;  /* 0x0000005114057211 */ /* 0x000fc600020f0c05 */
[----:B------:R0:W-:Y:S02]  /*2790*/  @P1 STG.E.U16 desc[UR36][R6.64], R13 ;  /* 0x0000000d06001986 */ /* 0x0001e4000c101524 */
[----:B0-----:R-:W-:Y:S01]  /*27a0*/  SHF.L.U64.HI R13, R78, 0x3, R79 ;  /* 0x000000034e0d7819 */ /* 0x001fe2000001024f */
[----:B------:R-:W-:Y:S06]  /*27b0*/  @!P3 BRA `(.L_x_42) ;  /* 0x000000000004b947 */ /* 0x000fec0003800000 */
[----:B------:R0:W5:Y:S02]  /*27c0*/  LDG.E.LTC128B.U16 R19, desc[UR36][R4.64+0x2] ;  /* 0x0000022404137981 */ /* 0x000164000c1e1520 */
.L_x_42:
[----:B------:R-:W-:Y:S05]  /*27d0*/  BSYNC B1 ;  /* 0x0000000000017941 */ /* 0x000fea0003800000 */
.L_x_41:
[----:B------:R-:W-:Y:S01]  /*27e0*/  IMAD.WIDE.U32 R68, R68, R78, R12 ;  /* 0x0000004e44447225 */ /* 0x000fe200078e000c */
[----:B------:R-:W-:-:S03]  /*27f0*/  ISETP.GT.AND P2, PT, R0, 0x8, P2 ;  /* 0x000000080000780c */ /* 0x000fc60001744270 */
[----:B-----5:R-:W-:Y:S01]  /*2800*/  IMAD.U32 R20, R19, 0x10000, RZ ;  /* 0x0001000013147824 */ /* 0x020fe200078e00ff */
[----:B------:R-:W-:Y:S01]  /*2810*/  IADD3 R10, P1, R10, R68, RZ ;  /* 0x000000440a0a7210 */ /* 0x000fe20007f3e0ff */
[----:B------:R-:W-:Y:S02]  /*2820*/  IMAD.IADD R75, R75, 0x1, R69 ;  /* 0x000000014b4b7824 */ /* 0x000fe400078e0245 */
[----:B------:R-:W-:Y:S02]  /*2830*/  FMUL R20, R20, R59 ;  /* 0x0000003b14147220 */ /* 0x000fe40000400000 */
[----:B------:R-:W-:Y:S01]  /*2840*/  IMAD.X R11, R75, 0x1, R11, P1 ;  /* 0x000000014b0b7824 */ /* 0x000fe200008e060b */
[----:B------:R-:W-:Y:S01]  /*2850*/  LEA R12, P1, R10, R80, 0x1 ;  /* 0x000000500a0c7211 */ /* 0x000fe200078208ff */
[----:B------:R-:W-:-:S03]  /*2860*/  FFMA R20, R25, R58, R20 ;  /* 0x0000003a19147223 */ /* 0x000fc60000000014 */
[----:B------:R-:W-:Y:S02]  /*2870*/  LEA.HI.X R13, R10, R81, R11, 0x1, P1 ;  /* 0x000000510a0d7211 */ /* 0x000fe400008f0c0b */
[----:B------:R-:W-:-:S05]  /*2880*/  F2FP.BF16.F32.PACK_AB R20, RZ, R20 ;  /* 0x00000014ff14723e */ /* 0x000fca00000010ff */
[----:B------:R1:W-:Y:S04]  /*2890*/  @P3 STG.E.U16 desc[UR36][R6.64+0x2], R20 ;  /* 0x0000021406003986 */ /* 0x0003e8000c101524 */
[----:B------:R-:W2:Y:S01]  /*28a0*/  @P2 LDG.E.LTC128B.U16 R19, desc[UR36][R12.64] ;  /* 0x000000240c132981 */ /* 0x000ea2000c1e1520 */
[----:B------:R-:W-:Y:S01]  /*28b0*/  IADD3 R14, P1, P3, R8, R68, R14 ;  /* 0x00000044080e7210 */ /* 0x000fe20007b3e00e */
[----:B------:R-:W-:Y:S01]  /*28c0*/  BSSY B1, `(.L_x_43) ;  /* 0x0000011000017945 */ /* 0x000fe20003800000 */
[C---:B------:R-:W-:Y:S02]  /*28d0*/  SHF.L.U64.HI R11, R76.reuse, 0x4, R77 ;  /* 0x000000044c0b7819 */ /* 0x040fe4000001024d */
[----:B------:R-:W-:Y:S02]  /*28e0*/  IADD3.X R15, R9, R75, R15, P1, P3 ;  /* 0x0000004b090f7210 */ /* 0x000fe40000fe640f */
[----:B------:R-:W-:-:S02]  /*28f0*/  LEA R10, P1, R76, R6, 0x4 ;  /* 0x000000064c0a7211 */ /* 0x000fc400078220ff */
[----:B------:R-:W-:Y:S01]  /*2900*/  ISETP.GT.AND P0, PT, R0, 0x8, P0 ;  /* 0x000000080000780c */ /* 0x000fe20000704270 */
[----:B------:R-:W-:-:S04]  /*2910*/  IMAD.WIDE.U32 R14, R2, R74, R14 ;  /* 0x0000004a020e7225 */ /* 0x000fc800078e000e */
[----:B------:R-:W-:Y:S02]  /*2920*/  IMAD.X R11, R11, 0x1, R7, P1 ;  /* 0x000000010b0b7824 */ /* 0x000fe400008e0607 */
[----:B------:R-:W-:Y:S02]  /*2930*/  IMAD.IADD R2, R71, 0x1, R15 ;  /* 0x0000000147027824 */ /* 0x000fe400078e020f */
[----:B--2---:R-:W-:-:S04]  /*2940*/  IMAD.U32 R8, R19, 0x10000, RZ ;  /* 0x0001000013087824 */ /* 0x004fc800078e00ff */
[----:B------:R-:W-:Y:S01]  /*2950*/  FMUL R9, R8, R59 ;  /* 0x0000003b08097220 */ /* 0x000fe20000400000 */
[----:B------:R-:W-:-:S03]  /*2960*/  LEA R8, P3, R14, R80, 0x1 ;  /* 0x000000500e087211 */ /* 0x000fc600078608ff */
[----:B------:R-:W-:-:S05]  /*2970*/  FFMA R9, R26, R58, R9 ;  /* 0x0000003a1a097223 */ /* 0x000fca0000000009 */
[----:B------:R-:W-:Y:S02]  /*2980*/  F2FP.BF16.F32.PACK_AB R12, RZ, R9 ;  /* 0x00000009ff0c723e */ /* 0x000fe400000010ff */
[----:B------:R-:W-:-:S03]  /*2990*/  LEA.HI.X R9, R14, R81, R2, 0x1, P3 ;  /* 0x000000510e097211 */ /* 0x000fc600018f0c02 */
[----:B------:R1:W-:Y:S01]  /*29a0*/  @P2 STG.E.U16 desc[UR36][R10.64], R12 ;  /* 0x0000000c0a002986 */ /* 0x0003e2000c101524 */
[----:B------:R-:W-:Y:S05]  /*29b0*/  @!P0 BRA `(.L_x_44) ;  /* 0x0000000000048947 */ /* 0x000fea0003800000 */
[----:B------:R2:W5:Y:S02]  /*29c0*/  LDG.E.LTC128B.U16 R19, desc[UR36][R8.64+0x2] ;  /* 0x0000022408137981 */ /* 0x000564000c1e1520 */
.L_x_44:
[----:B------:R-:W-:Y:S05]  /*29d0*/  BSYNC B1 ;  /* 0x0000000000017941 */ /* 0x000fea0003800000 */
.L_x_43:
[----:B-----5:R-:W-:Y:S01]  /*29e0*/  IMAD.U32 R2, R19, 0x10000, RZ ;  /* 0x0001000013027824 */ /* 0x020fe200078e00ff */
[----:B------:R-:W-:Y:S01]  /*29f0*/  ISETP.GT.AND P1, PT, R3, 0x8, PT ;  /* 0x000000080300780c */ /* 0x000fe20003f24270 */
[----:B------:R-:W-:Y:S02]  /*2a00*/  BSSY B1, `(.L_x_45) ;  /* 0x0000008000017945 */ /* 0x000fe40003800000 */
[----:B------:R-:W-:Y:S01]  /*2a10*/  FMUL R2, R2, R59 ;  /* 0x0000003b02027220 */ /* 0x000fe20000400000 */
[----:B------:R-:W-:-:S03]  /*2a20*/  ISETP.GT.AND P2, PT, R0, RZ, P1 ;  /* 0x000000ff0000720c */ /* 0x000fc60000f44270 */
[----:B------:R-:W-:-:S05]  /*2a30*/  FFMA R2, R27, R58, R2 ;  /* 0x0000003a1b027223 */ /* 0x000fca0000000002 */
[----:B------:R-:W-:-:S05]  /*2a40*/  F2FP.BF16.F32.PACK_AB R2, RZ, R2 ;  /* 0x00000002ff02723e */ /* 0x000fca00000010ff */
[----:B------:R3:W-:Y:S01]  /*2a50*/  @P0 STG.E.U16 desc[UR36][R10.64+0x2], R2 ;  /* 0x000002020a000986 */ /* 0x0007e2000c101524 */
[----:B------:R-:W-:Y:S05]  /*2a60*/  @!P2 BRA `(.L_x_46) ;  /* 0x000000000004a947 */ /* 0x000fea0003800000 */
[----:B------:R4:W5:Y:S02]  /*2a70*/  LDG.E.LTC128B.U16 R19, desc[UR36][R4.64+0x10] ;  /* 0x0000102404137981 */ /* 0x000964000c1e1520 */
.L_x_46:
[----:B------:R-:W-:Y:S05]  /*2a80*/  BSYNC B1 ;  /* 0x0000000000017941 */ /* 0x000fea0003800000 */
.L_x_45:
[----:B---3-5:R-:W-:Y:S01]  /*2a90*/  IMAD.U32 R2, R19, 0x10000, RZ ;  /* 0x0001000013027824 */ /* 0x028fe200078e00ff */
        /* <DEDUP_REMOVED lines=9> */
.L_x_48:
[----:B------:R-:W-:Y:S05]  /*2b30*/  BSYNC B1 ;  /* 0x0000000000017941 */ /* 0x000fea0003800000 */
.L_x_47:
[----:B-----5:R-:W-:Y:S01]  /*2b40*/  IMAD.U32 R2, R19, 0x10000, RZ ;  /* 0x0001000013027824 */ /* 0x020fe200078e00ff */
[----:B------:R-:W-:Y:S01]  /*2b50*/  ISETP.GT.AND P1, PT, R0, 0x8, P1 ;  /* 0x000000080000780c */ /* 0x000fe20000f24270 */
[----:B------:R-:W-:Y:S02]  /*2b60*/  BSSY B1, `(.L_x_49) ;  /* 0x0000007000017945 */ /* 0x000fe40003800000 */
[----:B------:R-:W-:-:S04]  /*2b70*/  FMUL R2, R2, R59 ;  /* 0x0000003b02027220 */ /* 0x000fc80000400000 */
[----:B------:R-:W-:-:S05]  /*2b80*/  FFMA R2, R29, R58, R2 ;  /* 0x0000003a1d027223 */ /* 0x000fca0000000002 */
[----:B------:R-:W-:-:S05]  /*2b90*/  F2FP.BF16.F32.PACK_AB R2, RZ, R2 ;  /* 0x00000002ff02723e */ /* 0x000fca00000010ff */
[----:B------:R0:W-:Y:S01]  /*2ba0*/  @P3 STG.E.U16 desc[UR36][R6.64+0x12], R2 ;  /* 0x0000120206003986 */ /* 0x0001e2000c101524 */
[----:B------:R-:W-:Y:S05]  /*2bb0*/  @!P1 BRA `(.L_x_50) ;  /* 0x0000000000049947 */ /* 0x000fea0003800000 */
[----:B------:R0:W5:Y:S02]  /*2bc0*/  LDG.E.LTC128B.U16 R19, desc[UR36][R8.64+0x10] ;  /* 0x0000102408137981 */ /* 0x000164000c1e1520 */
.L_x_50:
[----:B------:R-:W-:Y:S05]  /*2bd0*/  BSYNC B1 ;  /* 0x0000000000017941 */ /* 0x000fea0003800000 */
.L_x_49:
[----:B0----5:R-:W-:Y:S01]  /*2be0*/  IMAD.U32 R2, R19, 0x10000, RZ ;  /* 0x0001000013027824 */ /* 0x021fe200078e00ff */
[----:B------:R-:W-:Y:S01]  /*2bf0*/  ISETP.GT.AND P0, PT, R0, 0x8, P0 ;  /* 0x000000080000780c */ /* 0x000fe20000704270 */
[----:B------:R-:W-:Y:S02]  /*2c00*/  BSSY B1, `(.L_x_51) ;  /* 0x0000007000017945 */ /* 0x000fe40003800000 */
[----:B---3--:R-:W-:-:S04]  /*2c10*/  FMUL R13, R2, R59 ;  /* 0x0000003b020d7220 */ /* 0x008fc80000400000 */
[----:B------:R-:W-:-:S05]  /*2c20*/  FFMA R13, R30, R58, R13 ;  /* 0x0000003a1e0d7223 */ /* 0x000fca000000000d */
[----:B------:R-:W-:-:S05]  /*2c30*/  F2FP.BF16.F32.PACK_AB R13, RZ, R13 ;  /* 0x0000000dff0d723e */ /* 0x000fca00000010ff */
[----:B------:R0:W-:Y:S01]  /*2c40*/  @P1 STG.E.U16 desc[UR36][R10.64+0x10], R13 ;  /* 0x0000100d0a001986 */ /* 0x0001e2000c101524 */
[----:B------:R-:W-:Y:S05]  /*2c50*/  @!P0 BRA `(.L_x_52) ;  /* 0x0000000000048947 */ /* 0x000fea0003800000 */
[----:B------:R3:W5:Y:S02]  /*2c60*/  LDG.E.LTC128B.U16 R19, desc[UR36][R8.64+0x12] ;  /* 0x0000122408137981 */ /* 0x000764000c1e1520 */
.L_x_52:
[----:B------:R-:W-:Y:S05]  /*2c70*/  BSYNC B1 ;  /* 0x0000000000017941 */ /* 0x000fea0003800000 */
.L_x_51:
        /* <DEDUP_REMOVED lines=10> */
.L_x_54:
[----:B------:R-:W-:Y:S05]  /*2d20*/  BSYNC B1 ;  /* 0x0000000000017941 */ /* 0x000fea0003800000 */
.L_x_53:
[----:B0----5:R-:W-:Y:S01]  /*2d30*/  IMAD.U32 R2, R19, 0x10000, RZ ;  /* 0x0001000013027824 */ /* 0x021fe200078e00ff */
        /* <DEDUP_REMOVED lines=9> */
.L_x_56:
[----:B------:R-:W-:Y:S05]  /*2dd0*/  BSYNC B1 ;  /* 0x0000000000017941 */ /* 0x000fea0003800000 */
.L_x_55:
        /* <DEDUP_REMOVED lines=9> */
.L_x_58:
[----:B------:R-:W-:Y:S05]  /*2e70*/  BSYNC B1 ;  /* 0x0000000000017941 */ /* 0x000fea0003800000 */
.L_x_57:
[----:B0----5:R-:W-:Y:S01]  /*2e80*/  IMAD.U32 R2, R19, 0x10000, RZ ;  /* 0x0001000013027824 */ /* 0x021fe200078e00ff */
        /* <DEDUP_REMOVED lines=8> */
.L_x_60:
[----:B------:R-:W-:Y:S05]  /*2f10*/  BSYNC B1 ;  /* 0x0000000000017941 */ /* 0x000fea0003800000 */
.L_x_59:
        /* <DEDUP_REMOVED lines=10> */
.L_x_62:
[----:B------:R-:W-:Y:S05]  /*2fc0*/  BSYNC B1 ;  /* 0x0000000000017941 */ /* 0x000fea0003800000 */
.L_x_61:
        /* <DEDUP_REMOVED lines=10> */
.L_x_64:
[----:B------:R-:W-:Y:S05]  /*3070*/  BSYNC B1 ;  /* 0x0000000000017941 */ /* 0x000fea0003800000 */
.L_x_63:
        /* <DEDUP_REMOVED lines=9> */
.L_x_66:
[----:B------:R-:W-:Y:S05]  /*3110*/  BSYNC B1 ;  /* 0x0000000000017941 */ /* 0x000fea0003800000 */
.L_x_65:
        /* <DEDUP_REMOVED lines=9> */
.L_x_68:
[----:B------:R-:W-:Y:S05]  /*31b0*/  BSYNC B1 ;  /* 0x0000000000017941 */ /* 0x000fea0003800000 */
.L_x_67:
        /* <DEDUP_REMOVED lines=10> */
.L_x_70:
[----:B------:R-:W-:Y:S05]  /*3260*/  BSYNC B1 ;  /* 0x0000000000017941 */ /* 0x000fea0003800000 */
.L_x_69:
        /* <DEDUP_REMOVED lines=10> */
.L_x_72:
[----:B------:R-:W-:Y:S05]  /*3310*/  BSYNC B1 ;  /* 0x0000000000017941 */ /* 0x000fea0003800000 */
.L_x_71:
        /* <DEDUP_REMOVED lines=9> */
.L_x_74:
[----:B------:R-:W-:Y:S05]  /*33b0*/  BSYNC B1 ;  /* 0x0000000000017941 */ /* 0x000fea0003800000 */
.L_x_73:
        /* <DEDUP_REMOVED lines=9> */
.L_x_76:
[----:B------:R-:W-:Y:S05]  /*3450*/  BSYNC B1 ;  /* 0x0000000000017941 */ /* 0x000fea0003800000 */
.L_x_75:
        /* <DEDUP_REMOVED lines=10> */
.L_x_78:
[----:B------:R-:W-:Y:S05]  /*3500*/  BSYNC B1 ;  /* 0x0000000000017941 */ /* 0x000fea0003800000 */
.L_x_77:
        /* <DEDUP_REMOVED lines=10> */
.L_x_80:
[----:B------:R-:W-:Y:S05]  /*35b0*/  BSYNC B1 ;  /* 0x0000000000017941 */ /* 0x000fea0003800000 */
.L_x_79:
        /* <DEDUP_REMOVED lines=9> */
.L_x_82:
[----:B------:R-:W-:Y:S05]  /*3650*/  BSYNC B1 ;  /* 0x0000000000017941 */ /* 0x000fea0003800000 */
.L_x_81:
        /* <DEDUP_REMOVED lines=9> */
.L_x_84:
[----:B------:R-:W-:Y:S05]  /*36f0*/  BSYNC B1 ;  /* 0x0000000000017941 */ /* 0x000fea0003800000 */
.L_x_83:
        /* <DEDUP_REMOVED lines=10> */
.L_x_86:
[----:B------:R-:W-:Y:S05]  /*37a0*/  BSYNC B1 ;  /* 0x0000000000017941 */ /* 0x000fea0003800000 */
.L_x_85:
        /* <DEDUP_REMOVED lines=10> */
.L_x_88:
[----:B------:R-:W-:Y:S05]  /*3850*/  BSYNC B1 ;  /* 0x0000000000017941 */ /* 0x000fea0003800000 */
.L_x_87:
        /* <DEDUP_REMOVED lines=9> */
.L_x_90:
[----:B------:R-:W-:Y:S05]  /*38f0*/  BSYNC B1 ;  /* 0x0000000000017941 */ /* 0x000fea0003800000 */
.L_x_89:
        /* <DEDUP_REMOVED lines=9> */
.L_x_92:
[----:B------:R-:W-:Y:S05]  /*3990*/  BSYNC B1 ;  /* 0x0000000000017941 */ /* 0x000fea0003800000 */
.L_x_91:
        /* <DEDUP_REMOVED lines=10> */
.L_x_94:
[----:B------:R-:W-:Y:S05]  /*3a40*/  BSYNC B1 ;  /* 0x0000000000017941 */ /* 0x000fea0003800000 */
.L_x_93:
[----:B0----5:R-:W-:Y:S01]  /*3a50*/  IMAD.U32 R2, R19, 0x10000, RZ ;  /* 0x0001000013027824 */ /* 0x021fe200078e00ff */
[----:B------:R-:W-:Y:S01]  /*3a60*/  ISETP.GT.AND P0, PT, R3, 0x39, PT ;  /* 0x000000390300780c */ /* 0x000fe20003f04270 */
[----:B------:R-:W-:Y:S01]  /*3a70*/  @P2 IMAD.MOV.U32 R3, RZ, RZ, R7 ;  /* 0x000000ffff032224 */ /* 0x000fe200078e0007 */
[----:B------:R-:W-:Y:S01]  /*3a80*/  BSSY B1, `(.L_x_95) ;  /* 0x0000009000017945 */ /* 0x000fe20003800000 */
[----:B------:R-:W-:Y:S01]  /*3a90*/  FMUL R13, R2, R59 ;  /* 0x0000003b020d7220 */ /* 0x000fe20000400000 */
[----:B------:R-:W-:Y:S01]  /*3aa0*/  @P2 IMAD.MOV.U32 R2, RZ, RZ, R6 ;  /* 0x000000ffff022224 */ /* 0x000fe200078e0006 */
[----:B------:R-:W-:Y:S02]  /*3ab0*/  ISETP.GT.AND P3, PT, R0, RZ, P0 ;  /* 0x000000ff0000720c */ /* 0x000fe40000764270 */
[----:B------:R-:W-:-:S05]  /*3ac0*/  FFMA R13, R52, R58, R13 ;  /* 0x0000003a340d7223 */ /* 0x000fca000000000d */
[----:B------:R-:W-:-:S05]  /*3ad0*/  F2FP.BF16.F32.PACK_AB R13, RZ, R13 ;  /* 0x0000000dff0d723e */ /* 0x000fca00000010ff */
[----:B------:R0:W-:Y:S01]  /*3ae0*/  @P2 STG.E.U16 desc[UR36][R2.64+0x70], R13 ;  /* 0x0000700d02002986 */ /* 0x0001e2000c101524 */
[----:B------:R-:W-:Y:S05]  /*3af0*/  @!P3 BRA `(.L_x_96) ;  /* 0x000000000004b947 */ /* 0x000fea0003800000 */
[----:B------:R0:W5:Y:S02]  /*3b00*/  LDG.E.LTC128B.U16 R19, desc[UR36][R4.64+0x72] ;  /* 0x0000722404137981 */ /* 0x000164000c1e1520 */
.L_x_96:
[----:B------:R-:W-:Y:S05]  /*3b10*/  BSYNC B1 ;  /* 0x0000000000017941 */ /* 0x000fea0003800000 */
.L_x_95:
        /* <DEDUP_REMOVED lines=9> */
.L_x_98:
[----:B------:R-:W-:Y:S05]  /*3bb0*/  BSYNC B1 ;  /* 0x0000000000017941 */ /* 0x000fea0003800000 */
.L_x_97:
[----:B0----5:R-:W-:Y:S01]  /*3bc0*/  IMAD.U32 R2, R19, 0x10000, RZ ;  /* 0x0001000013027824 */ /* 0x021fe200078e00ff */
[----:B------:R-:W-:Y:S01]  /*3bd0*/  ISETP.GT.AND P0, PT, R0, 0x8, P0 ;  /* 0x000000080000780c */ /* 0x000fe20000704270 */
[----:B------:R-:W-:Y:S02]  /*3be0*/  BSSY B1, `(.L_x_99) ;  /* 0x000000a000017945 */ /* 0x000fe40003800000 */
[----:B------:R-:W-:Y:S01]  /*3bf0*/  FMUL R3, R2, R59 ;  /* 0x0000003b02037220 */ /* 0x000fe20000400000 */
[----:B------:R-:W-:-:S03]  /*3c00*/  @P1 IMAD.MOV.U32 R2, RZ, RZ, R10 ;  /* 0x000000ffff021224 */ /* 0x000fc600078e000a */
[----:B------:R-:W-:-:S05]  /*3c10*/  FFMA R3, R54, R58, R3 ;  /* 0x0000003a36037223 */ /* 0x000fca0000000003 */
[----:B------:R-:W-:-:S04]  /*3c20*/  F2FP.BF16.F32.PACK_AB R3, RZ, R3 ;  /* 0x00000003ff03723e */ /* 0x000fc800000010ff */
[----:B----4-:R-:W-:Y:S01]  /*3c30*/  PRMT R4, R3, 0x7610, R4 ;  /* 0x0000761003047816 */ /* 0x010fe20000000004 */
[----:B------:R-:W-:-:S05]  /*3c40*/  @P1 IMAD.MOV.U32 R3, RZ, RZ, R11 ;  /* 0x000000ffff031224 */ /* 0x000fca00078e000b */
[----:B------:R0:W-:Y:S01]  /*3c50*/  @P1 STG.E.U16 desc[UR36][R2.64+0x70], R4 ;  /* 0x0000700402001986 */ /* 0x0001e2000c101524 */
[----:B------:R-:W-:Y:S05]  /*3c60*/  @!P0 BRA `(.L_x_100) ;  /* 0x0000000000048947 */ /* 0x000fea0003800000 */
[----:B------:R4:W5:Y:S02]  /*3c70*/  LDG.E.LTC128B.U16 R19, desc[UR36][R8.64+0x72] ;  /* 0x0000722408137981 */ /* 0x000964000c1e1520 */
.L_x_100:
[----:B------:R-:W-:Y:S05]  /*3c80*/  BSYNC B1 ;  /* 0x0000000000017941 */ /* 0x000fea0003800000 */
.L_x_99:
[----:B------:R-:W-:Y:S05]  /*3c90*/  @!P0 BRA `(.L_x_101) ;  /* 0x0000000800a88947 */ /* 0x000fea0003800000 */
[----:B-----5:R-:W-:-:S04]  /*3ca0*/  IMAD.U32 R0, R19, 0x10000, RZ ;  /* 0x0001000013007824 */ /* 0x020fc800078e00ff */
[----:B------:R-:W-:-:S04]  /*3cb0*/  FMUL R0, R0, R59 ;  /* 0x0000003b00007220 */ /* 0x000fc80000400000 */
[----:B------:R-:W-:-:S05]  /*3cc0*/  FFMA R0, R55, R58, R0 ;  /* 0x0000003a37007223 */ /* 0x000fca0000000000 */
[----:B------:R-:W-:-:S05]  /*3cd0*/  F2FP.BF16.F32.PACK_AB R0, RZ, R0 ;  /* 0x00000000ff00723e */ /* 0x000fca00000010ff */
[----:B------:R0:W-:Y:S01]  /*3ce0*/  STG.E.U16 desc[UR36][R10.64+0x72], R0 ;  /* 0x000072000a007986 */ /* 0x0001e2000c101524 */
[----:B------:R-:W-:Y:S05]  /*3cf0*/  BRA `(.L_x_101) ;  /* 0x0000000800907947 */ /* 0x000fea0003800000 */
.L_x_40:
[----:B------:R-:W-:Y:S01]  /*3d00*/  ISETP.GT.AND P0, PT, R3, 0x1, PT ;  /* 0x000000010300780c */ /* 0x000fe20003f04270 */
[----:B------:R-:W-:Y:S01]  /*3d10*/  ULDC.64 UR4, c[0x0][0x5c0] ;  /* 0x0001700000047ab9 */ /* 0x000fe20000000a00 */
[-C--:B------:R-:W-:Y:S01]  /*3d20*/  FMUL R24, R24, R58.reuse ;  /* 0x0000003a18187220 */ /* 0x080fe20000400000 */
[-C--:B------:R-:W-:Y:S01]  /*3d30*/  FMUL R25, R25, R58.reuse ;  /* 0x0000003a19197220 */ /* 0x080fe20000400000 */
[----:B------:R-:W-:Y:S01]  /*3d40*/  ISETP.GT.AND P3, PT, R0, RZ, P0 ;  /* 0x000000ff0000720c */ /* 0x000fe20000764270 */
[-C--:B------:R-:W-:Y:S01]  /*3d50*/  FMUL R26, R26, R58.reuse ;  /* 0x0000003a1a1a7220 */ /* 0x080fe20000400000 */
[----:B------:R-:W-:Y:S01]  /*3d60*/  LEA R4, P4, R70, UR4, 0x1 ;  /* 0x0000000446047c11 */ /* 0x000fe2000f8808ff */
[----:B------:R-:W-:Y:S01]  /*3d70*/  FMUL R27, R27, R58 ;  /* 0x0000003a1b1b7220 */ /* 0x000fe20000400000 */
[----:B------:R-:W-:Y:S01]  /*3d80*/  F2FP.BF16.F32.PACK_AB R24, RZ, R24 ;  /* 0x00000018ff18723e */ /* 0x000fe200000010ff */
[-C--:B------:R-:W-:Y:S01]  /*3d90*/  FMUL R28, R28, R58.reuse ;  /* 0x0000003a1c1c7220 */ /* 0x080fe20000400000 */
[----:B------:R-:W-:Y:S01]  /*3da0*/  LEA.HI.X R5, R70, UR5, R7, 0x1, P4 ;  /* 0x0000000546057c11 */ /* 0x000fe2000a0f0c07 */
[-C--:B------:R-:W-:Y:S01]  /*3db0*/  FMUL R29, R29, R58.reuse ;  /* 0x0000003a1d1d7220 */ /* 0x080fe20000400000 */
[----:B------:R-:W-:Y:S01]  /*3dc0*/  F2FP.BF16.F32.PACK_AB R25, RZ, R25 ;  /* 0x00000019ff19723e */ /* 0x000fe200000010ff */
[-C--:B------:R-:W-:Y:S01]  /*3dd0*/  FMUL R30, R30, R58.reuse ;  /* 0x0000003a1e1e7220 */ /* 0x080fe20000400000 */
[----:B------:R-:W-:Y:S01]  /*3de0*/  SHF.L.U64.HI R77, R76, 0x4, R77 ;  /* 0x000000044c4d7819 */ /* 0x000fe2000001024d */
[----:B------:R-:W-:Y:S01]  /*3df0*/  @P1 STG.E.U16 desc[UR36][R4.64], R24 ;  /* 0x0000001804001986 */ /* 0x000fe2000c101524 */
[----:B------:R-:W-:Y:S01]  /*3e00*/  ISETP.GT.AND P1, PT, R3, 0x8, PT ;  /* 0x000000080300780c */ /* 0x000fe20003f24270 */
[----:B------:R-:W-:Y:S01]  /*3e10*/  FMUL R31, R31, R58 ;  /* 0x0000003a1f1f7220 */ /* 0x000fe20000400000 */
[----:B------:R-:W-:Y:S01]  /*3e20*/  ISETP.GT.AND P4, PT, R0, 0x8, P0 ;  /* 0x000000080000780c */ /* 0x000fe20000784270 */
[----:B------:R-:W-:Y:S01]  /*3e30*/  @P3 STG.E.U16 desc[UR36][R4.64+0x2], R25 ;  /* 0x0000021904003986 */ /* 0x000fe2000c101524 */
[----:B------:R-:W-:Y:S01]  /*3e40*/  LEA R6, P3, R76, R4, 0x4 ;  /* 0x000000044c067211 */ /* 0x000fe200078620ff */
[-C--:B------:R-:W-:Y:S01]  /*3e50*/  FMUL R32, R32, R58.reuse ;  /* 0x0000003a20207220 */ /* 0x080fe20000400000 */
[C---:B------:R-:W-:Y:S01]  /*3e60*/  ISETP.GT.AND P2, PT, R0.reuse, 0x8, P2 ;  /* 0x000000080000780c */ /* 0x040fe20001744270 */
[-C--:B------:R-:W-:Y:S01]  /*3e70*/  FMUL R33, R33, R58.reuse ;  /* 0x0000003a21217220 */ /* 0x080fe20000400000 */
[----:B------:R-:W-:Y:S01]  /*3e80*/  ISETP.GT.AND P0, PT, R3, 0x9, PT ;  /* 0x000000090300780c */ /* 0x000fe20003f04270 */
[----:B------:R-:W-:Y:S01]  /*3e90*/  IMAD.X R7, R77, 0x1, R5, P3 ;  /* 0x000000014d077824 */ /* 0x000fe200018e0605 */
[----:B------:R-:W-:Y:S01]  /*3ea0*/  ISETP.GT.AND P5, PT, R0, RZ, P1 ;  /* 0x000000ff0000720c */ /* 0x000fe20000fa4270 */
[-C--:B------:R-:W-:Y:S01]  /*3eb0*/  FMUL R34, R34, R58.reuse ;  /* 0x0000003a22227220 */ /* 0x080fe20000400000 */
[----:B------:R-:W-:Y:S01]  /*3ec0*/  ISETP.GT.AND P3, PT, R0, RZ, P0 ;  /* 0x000000ff0000720c */ /* 0x000fe20000764270 */
[----:B------:R-:W-:Y:S01]  /*3ed0*/  FMUL R35, R35, R58 ;  /* 0x0000003a23237220 */ /* 0x000fe20000400000 */
[----:B------:R-:W-:Y:S01]  /*3ee0*/  F2FP.BF16.F32.PACK_AB R26, RZ, R26 ;  /* 0x0000001aff1a723e */ /* 0x000fe200000010ff */
[-C--:B------:R-:W-:Y:S01]  /*3ef0*/  FMUL R36, R36, R58.reuse ;  /* 0x0000003a24247220 */ /* 0x080fe20000400000 */
[----:B------:R-:W-:Y:S01]  /*3f00*/  F2FP.BF16.F32.PACK_AB R27, RZ, R27 ;  /* 0x0000001bff1b723e */ /* 0x000fe200000010ff */
[----:B------:R-:W-:Y:S01]  /*3f10*/  FMUL R37, R37, R58 ;  /* 0x0000003a25257220 */ /* 0x000fe20000400000 */
[----:B------:R-:W-:Y:S01]  /*3f20*/  F2FP.BF16.F32.PACK_AB R28, RZ, R28 ;  /* 0x0000001cff1c723e */ /* 0x000fe200000010ff */
[----:B------:R-:W-:Y:S01]  /*3f30*/  @P2 STG.E.U16 desc[UR36][R6.64], R26 ;  /* 0x0000001a06002986 */ /* 0x000fe2000c101524 */
[----:B------:R-:W-:Y:S01]  /*3f40*/  F2FP.BF16.F32.PACK_AB R29, RZ, R29 ;  /* 0x0000001dff1d723e */ /* 0x000fe200000010ff */
[-C--:B------:R-:W-:Y:S01]  /*3f50*/  FMUL R38, R38, R58.reuse ;  /* 0x0000003a26267220 */ /* 0x080fe20000400000 */
[C---:B------:R-:W-:Y:S01]  /*3f60*/  ISETP.GT.AND P2, PT, R0.reuse, 0x8, P1 ;  /* 0x000000080000780c */ /* 0x040fe20000f44270 */
[----:B------:R-:W-:Y:S01]  /*3f70*/  @P4 STG.E.U16 desc[UR36][R6.64+0x2], R27 ;  /* 0x0000021b06004986 */ /* 0x000fe2000c101524 */
[----:B------:R-:W-:Y:S01]  /*3f80*/  ISETP.GT.AND P1, PT, R3, 0x10, PT ;  /* 0x000000100300780c */ /* 0x000fe20003f24270 */
[----:B------:R-:W-:Y:S01]  /*3f90*/  FMUL R39, R39, R58 ;  /* 0x0000003a27277220 */ /* 0x000fe20000400000 */
[----:B------:R-:W-:Y:S01]  /*3fa0*/  F2FP.BF16.F32.PACK_AB R30, RZ, R30 ;  /* 0x0000001eff1e723e */ /* 0x000fe200000010ff */
[----:B------:R-:W-:Y:S01]  /*3fb0*/  @P5 STG.E.U16 desc[UR36][R4.64+0x10], R28 ;  /* 0x0000101c04005986 */ /* 0x000fe2000c101524 */
[----:B------:R-:W-:Y:S01]  /*3fc0*/  ISETP.GT.AND P4, PT, R0, RZ, P1 ;  /* 0x000000ff0000720c */ /* 0x000fe20000f84270 */
[-C--:B------:R-:W-:Y:S01]  /*3fd0*/  FMUL R40, R40, R58.reuse ;  /* 0x0000003a28287220 */ /* 0x080fe20000400000 */
[----:B------:R-:W-:Y:S01]  /*3fe0*/  F2FP.BF16.F32.PACK_AB R31, RZ, R31 ;  /* 0x0000001fff1f723e */ /* 0x000fe200000010ff */
[----:B------:R-:W-:Y:S01]  /*3ff0*/  @P3 STG.E.U16 desc[UR36][R4.64+0x12], R29 ;  /* 0x0000121d04003986 */ /* 0x000fe2000c101524 */
[----:B------:R-:W-:Y:S01]  /*4000*/  ISETP.GT.AND P3, PT, R0, 0x8, P0 ;  /* 0x000000080000780c */ /* 0x000fe20000764270 */
[----:B------:R-:W-:Y:S01]  /*4010*/  FMUL R41, R41, R58 ;  /* 0x0000003a29297220 */ /* 0x000fe20000400000 */
[----:B------:R-:W-:Y:S01]  /*4020*/  ISETP.GT.AND P0, PT, R3, 0x11, PT ;  /* 0x000000110300780c */ /* 0x000fe20003f04270 */
[----:B------:R-:W-:Y:S01]  /*4030*/  @P2 STG.E.U16 desc[UR36][R6.64+0x10], R30 ;  /* 0x0000101e06002986 */ /* 0x000fe2000c101524 */
[----:B------:R-:W-:Y:S01]  /*4040*/  F2FP.BF16.F32.PACK_AB R32, RZ, R32 ;  /* 0x00000020ff20723e */ /* 0x000fe200000010ff */
[-C--:B------:R-:W-:Y:S01]  /*4050*/  FMUL R42, R42, R58.reuse ;  /* 0x0000003a2a2a7220 */ /* 0x080fe20000400000 */
[C---:B------:R-:W-:Y:S01]  /*4060*/  ISETP.GT.AND P5, PT, R0.reuse, RZ, P0 ;  /* 0x000000ff0000720c */ /* 0x040fe200007a4270 */
[-C--:B------:R-:W-:Y:S01]  /*4070*/  FMUL R43, R43, R58.reuse ;  /* 0x0000003a2b2b7220 */ /* 0x080fe20000400000 */
[----:B------:R-:W-:Y:S01]  /*4080*/  ISETP.GT.AND P2, PT, R0, 0x8, P1 ;  /* 0x000000080000780c */ /* 0x000fe20000f44270 */
[-C--:B------:R-:W-:Y:S01]  /*4090*/  FMUL R44, R44, R58.reuse ;  /* 0x0000003a2c2c7220 */ /* 0x080fe20000400000 */
[----:B------:R-:W-:Y:S01]  /*40a0*/  ISETP.GT.AND P1, PT, R3, 0x18, PT ;  /* 0x000000180300780c */ /* 0x000fe20003f24270 */
[-C--:B------:R-:W-:Y:S01]  /*40b0*/  FMUL R45, R45, R58.reuse ;  /* 0x0000003a2d2d7220 */ /* 0x080fe20000400000 */
[----:B------:R-:W-:Y:S01]  /*40c0*/  F2FP.BF16.F32.PACK_AB R33, RZ, R33 ;  /* 0x00000021ff21723e */ /* 0x000fe200000010ff */
[----:B------:R-:W-:Y:S01]  /*40d0*/  @P3 STG.E.U16 desc[UR36][R6.64+0x12], R31 ;  /* 0x0000121f06003986 */ /* 0x000fe2000c101524 */
[----:B------:R-:W-:Y:S01]  /*40e0*/  ISETP.GT.AND P3, PT, R0, 0x8, P0 ;  /* 0x000000080000780c */ /* 0x000fe20000764270 */
[-C--:B------:R-:W-:Y:S01]  /*40f0*/  FMUL R46, R46, R58.reuse ;  /* 0x0000003a2e2e7220 */ /* 0x080fe20000400000 */
[----:B------:R-:W-:Y:S01]  /*4100*/  ISETP.GT.AND P0, PT, R3, 0x19, PT ;  /* 0x000000190300780c */ /* 0x000fe20003f04270 */
[----:B------:R-:W-:Y:S01]  /*4110*/  @P4 STG.E.U16 desc[UR36][R4.64+0x20], R32 ;  /* 0x0000202004004986 */ /* 0x000fe2000c101524 */
[C---:B------:R-:W-:Y:S01]  /*4120*/  ISETP.GT.AND P4, PT, R0.reuse, RZ, P1 ;  /* 0x000000ff0000720c */ /* 0x040fe20000f84270 */
[----:B------:R-:W-:Y:S01]  /*4130*/  FMUL R47, R47, R58 ;  /* 0x0000003a2f2f7220 */ /* 0x000fe20000400000 */
[----:B------:R-:W-:Y:S01]  /*4140*/  F2FP.BF16.F32.PACK_AB R34, RZ, R34 ;  /* 0x00000022ff22723e */ /* 0x000fe200000010ff */
[----:B------:R-:W-:Y:S01]  /*4150*/  @P5 STG.E.U16 desc[UR36][R4.64+0x22], R33 ;  /* 0x0000222104005986 */ /* 0x000fe2000c101524 */
[----:B------:R-:W-:Y:S01]  /*4160*/  ISETP.GT.AND P5, PT, R0, RZ, P0 ;  /* 0x000000ff0000720c */ /* 0x000fe200007a4270 */
[----:B------:R-:W-:Y:S01]  /*4170*/  FMUL R48, R48, R58 ;  /* 0x0000003a30307220 */ /* 0x000fe20000400000 */
[----:B------:R-:W-:Y:S01]  /*4180*/  F2FP.BF16.F32.PACK_AB R35, RZ, R35 ;  /* 0x00000023ff23723e */ /* 0x000fe200000010ff */
[----:B------:R-:W-:Y:S01]  /*4190*/  @P2 STG.E.U16 desc[UR36][R6.64+0x20], R34 ;  /* 0x0000202206002986 */ /* 0x000fe2000c101524 */
[----:B------:R-:W-:Y:S01]  /*41a0*/  F2FP.BF16.F32.PACK_AB R36, RZ, R36 ;  /* 0x00000024ff24723e */ /* 0x000fe200000010ff */
[-C--:B------:R-:W-:Y:S01]  /*41b0*/  FMUL R49, R49, R58.reuse ;  /* 0x0000003a31317220 */ /* 0x080fe20000400000 */
[----:B------:R-:W-:Y:S01]  /*41c0*/  ISETP.GT.AND P2, PT, R0, 0x8, P1 ;  /* 0x000000080000780c */ /* 0x000fe20000f44270 */
[----:B------:R-:W-:Y:S01]  /*41d0*/  @P3 STG.E.U16 desc[UR36][R6.64+0x22], R35 ;  /* 0x0000222306003986 */ /* 0x000fe2000c101524 */
[----:B------:R-:W-:Y:S01]  /*41e0*/  ISETP.GT.AND P1, PT, R3, 0x20, PT ;  /* 0x000000200300780c */ /* 0x000fe20003f24270 */
[-C--:B------:R-:W-:Y:S01]  /*41f0*/  FMUL R50, R50, R58.reuse ;  /* 0x0000003a32327220 */ /* 0x080fe20000400000 */
[----:B------:R-:W-:Y:S01]  /*4200*/  F2FP.BF16.F32.PACK_AB R37, RZ, R37 ;  /* 0x00000025ff25723e */ /* 0x000fe200000010ff */
[----:B------:R-:W-:Y:S01]  /*4210*/  @P4 STG.E.U16 desc[UR36][R4.64+0x30], R36 ;  /* 0x0000302404004986 */ /* 0x000fe2000c101524 */
[C---:B------:R-:W-:Y:S01]  /*4220*/  ISETP.GT.AND P3, PT, R0.reuse, 0x8, P0 ;  /* 0x000000080000780c */ /* 0x040fe20000764270 */
[-C--:B------:R-:W-:Y:S01]  /*4230*/  FMUL R51, R51, R58.reuse ;  /* 0x0000003a33337220 */ /* 0x080fe20000400000 */
[----:B------:R-:W-:Y:S01]  /*4240*/  ISETP.GT.AND P0, PT, R3, 0x21, PT ;  /* 0x000000210300780c */ /* 0x000fe20003f04270 */
[----:B------:R-:W-:Y:S01]  /*4250*/  @P5 STG.E.U16 desc[UR36][R4.64+0x32], R37 ;  /* 0x0000322504005986 */ /* 0x000fe2000c101524 */
        /* <DEDUP_REMOVED lines=10> */
[----:B------:R-:W-:-:S02]  /*4300*/  F2FP.BF16.F32.PACK_AB R41, RZ, R41 ;  /* 0x00000029ff29723e */ /* 0x000fc400000010ff */
[C---:B------:R-:W-:Y:S01]  /*4310*/  ISETP.GT.AND P1, PT, R0.reuse, 0x8, P1 ;  /* 0x000000080000780c */ /* 0x040fe20000f24270 */
[----:B------:R-:W-:Y:S01]  /*4320*/  @P3 STG.E.U16 desc[UR36][R6.64+0x32], R39 ;  /* 0x0000322706003986 */ /* 0x000fe2000c101524 */
[C---:B------:R-:W-:Y:S02]  /*4330*/  ISETP.GT.AND P2, PT, R0.reuse, 0x8, P0 ;  /* 0x000000080000780c */ /* 0x040fe40000744270 */
[C---:B------:R-:W-:Y:S01]  /*4340*/  ISETP.GT.AND P0, PT, R3.reuse, 0x29, PT ;  /* 0x000000290300780c */ /* 0x040fe20003f04270 */
[----:B------:R-:W-:Y:S01]  /*4350*/  @P4 STG.E.U16 desc[UR36][R4.64+0x40], R40 ;  /* 0x0000402804004986 */ /* 0x000fe2000c101524 */
[----:B------:R-:W-:Y:S02]  /*4360*/  ISETP.GT.AND P4, PT, R3, 0x28, PT ;  /* 0x000000280300780c */ /* 0x000fe40003f84270 */
[----:B------:R-:W-:Y:S01]  /*4370*/  F2FP.BF16.F32.PACK_AB R42, RZ, R42 ;  /* 0x0000002aff2a723e */ /* 0x000fe200000010ff */
[----:B------:R-:W-:Y:S01]  /*4380*/  @P5 STG.E.U16 desc[UR36][R4.64+0x42], R41 ;  /* 0x0000422904005986 */ /* 0x000fe2000c101524 */
[----:B------:R-:W-:-:S02]  /*4390*/  ISETP.GT.AND P5, PT, R0, RZ, P4 ;  /* 0x000000ff0000720c */ /* 0x000fc400027a4270 */
[C---:B------:R-:W-:Y:S01]  /*43a0*/  ISETP.GT.AND P3, PT, R0.reuse, RZ, P0 ;  /* 0x000000ff0000720c */ /* 0x040fe20000764270 */
[----:B------:R-:W-:Y:S01]  /*43b0*/  @P1 STG.E.U16 desc[UR36][R6.64+0x40], R42 ;  /* 0x0000402a06001986 */ /* 0x000fe2000c101524 */
[----:B------:R-:W-:Y:S02]  /*43c0*/  F2FP.BF16.F32.PACK_AB R43, RZ, R43 ;  /* 0x0000002bff2b723e */ /* 0x000fe400000010ff */
[----:B------:R-:W-:Y:S02]  /*43d0*/  F2FP.BF16.F32.PACK_AB R44, RZ, R44 ;  /* 0x0000002cff2c723e */ /* 0x000fe400000010ff */
[C---:B------:R-:W-:Y:S01]  /*43e0*/  ISETP.GT.AND P4, PT, R0.reuse, 0x8, P4 ;  /* 0x000000080000780c */ /* 0x040fe20002784270 */
[----:B------:R-:W-:Y:S01]  /*43f0*/  @P2 STG.E.U16 desc[UR36][R6.64+0x42], R43 ;  /* 0x0000422b06002986 */ /* 0x000fe2000c101524 */
[----:B------:R-:W-:Y:S02]  /*4400*/  F2FP.BF16.F32.PACK_AB R45, RZ, R45 ;  /* 0x0000002dff2d723e */ /* 0x000fe400000010ff */
[----:B------:R-:W-:Y:S01]  /*4410*/  ISETP.GT.AND P2, PT, R3, 0x31, PT ;  /* 0x000000310300780c */ /* 0x000fe20003f44270 */
[----:B------:R-:W-:Y:S01]  /*4420*/  @P5 STG.E.U16 desc[UR36][R4.64+0x50], R44 ;  /* 0x0000502c04005986 */ /* 0x000fe2000c101524 */
[----:B------:R-:W-:-:S02]  /*4430*/  ISETP.GT.AND P5, PT, R0, 0x8, P0 ;  /* 0x000000080000780c */ /* 0x000fc400007a4270 */
[C---:B------:R-:W-:Y:S01]  /*4440*/  ISETP.GT.AND P1, PT, R3.reuse, 0x38, PT ;  /* 0x000000380300780c */ /* 0x040fe20003f24270 */
[----:B------:R-:W-:Y:S01]  /*4450*/  @P3 STG.E.U16 desc[UR36][R4.64+0x52], R45 ;  /* 0x0000522d04003986 */ /* 0x000fe2000c101524 */
[C---:B------:R-:W-:Y:S02]  /*4460*/  ISETP.GT.AND P3, PT, R3.reuse, 0x30, PT ;  /* 0x000000300300780c */ /* 0x040fe40003f64270 */
[----:B------:R-:W-:Y:S01]  /*4470*/  ISETP.GT.AND P0, PT, R3, 0x39, PT ;  /* 0x000000390300780c */ /* 0x000fe20003f04270 */
[----:B------:R-:W-:Y:S01]  /*4480*/  @P4 IMAD.MOV.U32 R2, RZ, RZ, R6 ;  /* 0x000000ffff024224 */ /* 0x000fe200078e0006 */
[----:B------:R-:W-:Y:S01]  /*4490*/  F2FP.BF16.F32.PACK_AB R46, RZ, R46 ;  /* 0x0000002eff2e723e */ /* 0x000fe200000010ff */
[----:B------:R-:W-:Y:S01]  /*44a0*/  @P4 IMAD.MOV.U32 R3, RZ, RZ, R7 ;  /* 0x000000ffff034224 */ /* 0x000fe200078e0007 */
[----:B------:R-:W-:Y:S02]  /*44b0*/  F2FP.BF16.F32.PACK_AB R47, RZ, R47 ;  /* 0x0000002fff2f723e */ /* 0x000fe400000010ff */
[----:B------:R-:W-:-:S02]  /*44c0*/  F2FP.BF16.F32.PACK_AB R48, RZ, R48 ;  /* 0x00000030ff30723e */ /* 0x000fc400000010ff */
[----:B------:R1:W-:Y:S01]  /*44d0*/  @P4 STG.E.U16 desc[UR36][R2.64+0x50], R46 ;  /* 0x0000502e02004986 */ /* 0x0003e2000c101524 */
[C---:B------:R-:W-:Y:S02]  /*44e0*/  ISETP.GT.AND P4, PT, R0.reuse, RZ, P2 ;  /* 0x000000ff0000720c */ /* 0x040fe40001784270 */
[----:B------:R-:W-:Y:S02]  /*44f0*/  F2FP.BF16.F32.PACK_AB R49, RZ, R49 ;  /* 0x00000031ff31723e */ /* 0x000fe400000010ff */
[----:B------:R-:W-:Y:S02]  /*4500*/  ISETP.GT.AND P2, PT, R0, 0x8, P2 ;  /* 0x000000080000780c */ /* 0x000fe40001744270 */
[----:B------:R-:W-:Y:S02]  /*4510*/  F2FP.BF16.F32.PACK_AB R50, RZ, R50 ;  /* 0x00000032ff32723e */ /* 0x000fe400000010ff */
[----:B------:R-:W-:Y:S02]  /*4520*/  F2FP.BF16.F32.PACK_AB R51, RZ, R51 ;  /* 0x00000033ff33723e */ /* 0x000fe400000010ff */
[----:B------:R-:W-:Y:S01]  /*4530*/  F2FP.BF16.F32.PACK_AB R52, RZ, R52 ;  /* 0x00000034ff34723e */ /* 0x000fe200000010ff */
[----:B-1----:R-:W-:Y:S01]  /*4540*/  @P5 IMAD.MOV.U32 R2, RZ, RZ, R6 ;  /* 0x000000ffff025224 */ /* 0x002fe200078e0006 */
[----:B------:R-:W-:Y:S01]  /*4550*/  F2FP.BF16.F32.PACK_AB R53, RZ, R53 ;  /* 0x00000035ff35723e */ /* 0x000fe200000010ff */
[----:B------:R-:W-:Y:S01]  /*4560*/  @P5 IMAD.MOV.U32 R3, RZ, RZ, R7 ;  /* 0x000000ffff035224 */ /* 0x000fe200078e0007 */
[----:B------:R-:W-:-:S02]  /*4570*/  F2FP.BF16.F32.PACK_AB R54, RZ, R54 ;  /* 0x00000036ff36723e */ /* 0x000fc400000010ff */
[----:B------:R-:W-:Y:S02]  /*4580*/  F2FP.BF16.F32.PACK_AB R55, RZ, R55 ;  /* 0x00000037ff37723e */ /* 0x000fe400000010ff */
[----:B------:R1:W-:Y:S01]  /*4590*/  @P5 STG.E.U16 desc[UR36][R2.64+0x52], R47 ;  /* 0x0000522f02005986 */ /* 0x0003e2000c101524 */
[C---:B------:R-:W-:Y:S02]  /*45a0*/  ISETP.GT.AND P5, PT, R0.reuse, RZ, P3 ;  /* 0x000000ff0000720c */ /* 0x040fe40001fa4270 */
[----:B------:R-:W-:-:S11]  /*45b0*/  ISETP.GT.AND P3, PT, R0, 0x8, P3 ;  /* 0x000000080000780c */ /* 0x000fd60001f64270 */
[----:B-1----:R-:W-:Y:S02]  /*45c0*/  @P5 IMAD.MOV.U32 R2, RZ, RZ, R4 ;  /* 0x000000ffff025224 */ /* 0x002fe400078e0004 */
[----:B------:R-:W-:-:S05]  /*45d0*/  @P5 IMAD.MOV.U32 R3, RZ, RZ, R5 ;  /* 0x000000ffff035224 */ /* 0x000fca00078e0005 */
[----:B------:R1:W-:Y:S01]  /*45e0*/  @P5 STG.E.U16 desc[UR36][R2.64+0x60], R48 ;  /* 0x0000603002005986 */ /* 0x0003e2000c101524 */
[C---:B------:R-:W-:Y:S02]  /*45f0*/  ISETP.GT.AND P5, PT, R0.reuse, RZ, P0 ;  /* 0x000000ff0000720c */ /* 0x040fe400007a4270 */
[----:B------:R-:W-:Y:S01]  /*4600*/  ISETP.GT.AND P0, PT, R0, 0x8, P0 ;  /* 0x000000080000780c */ /* 0x000fe20000704270 */
[----:B-1----:R-:W-:Y:S02]  /*4610*/  @P4 IMAD.MOV.U32 R2, RZ, RZ, R4 ;  /* 0x000000ffff024224 */ /* 0x002fe400078e0004 */
[----:B------:R-:W-:-:S05]  /*4620*/  @P4 IMAD.MOV.U32 R3, RZ, RZ, R5 ;  /* 0x000000ffff034224 */ /* 0x000fca00078e0005 */
[----:B------:R1:W-:Y:S01]  /*4630*/  @P4 STG.E.U16 desc[UR36][R2.64+0x62], R49 ;  /* 0x0000623102004986 */ /* 0x0003e2000c101524 */
[C---:B------:R-:W-:Y:S02]  /*4640*/  ISETP.GT.AND P4, PT, R0.reuse, RZ, P1 ;  /* 0x000000ff0000720c */ /* 0x040fe40000f84270 */
[----:B------:R-:W-:Y:S01]  /*4650*/  ISETP.GT.AND P1, PT, R0, 0x8, P1 ;  /* 0x000000080000780c */ /* 0x000fe20000f24270 */
[----:B-1----:R-:W-:Y:S02]  /*4660*/  @P3 IMAD.MOV.U32 R2, RZ, RZ, R6 ;  /* 0x000000ffff023224 */ /* 0x002fe400078e0006 */
[----:B------:R-:W-:-:S05]  /*4670*/  @P3 IMAD.MOV.U32 R3, RZ, RZ, R7 ;  /* 0x000000ffff033224 */ /* 0x000fca00078e0007 */
[----:B------:R1:W-:Y:S02]  /*4680*/  @P3 STG.E.U16 desc[UR36][R2.64+0x60], R50 ;  /* 0x0000603202003986 */ /* 0x0003e4000c101524 */
[----:B-1----:R-:W-:Y:S02]  /*4690*/  @P2 IMAD.MOV.U32 R2, RZ, RZ, R6 ;  /* 0x000000ffff022224 */ /* 0x002fe400078e0006 */
[----:B------:R-:W-:-:S05]  /*46a0*/  @P2 IMAD.MOV.U32 R3, RZ, RZ, R7 ;  /* 0x000000ffff032224 */ /* 0x000fca00078e0007 */
[----:B------:R1:W-:Y:S02]  /*46b0*/  @P2 STG.E.U16 desc[UR36][R2.64+0x62], R51 ;  /* 0x0000623302002986 */ /* 0x0003e4000c101524 */
[----:B-1----:R-:W-:Y:S02]  /*46c0*/  @P4 IMAD.MOV.U32 R2, RZ, RZ, R4 ;  /* 0x000000ffff024224 */ /* 0x002fe400078e0004 */
[----:B------:R-:W-:-:S05]  /*46d0*/  @P4 IMAD.MOV.U32 R3, RZ, RZ, R5 ;  /* 0x000000ffff034224 */ /* 0x000fca00078e0005 */
[----:B------:R1:W-:Y:S04]  /*46e0*/  @P4 STG.E.U16 desc[UR36][R2.64+0x70], R52 ;  /* 0x0000703402004986 */ /* 0x0003e8000c101524 */
[----:B------:R2:W-:Y:S01]  /*46f0*/  @P5 STG.E.U16 desc[UR36][R4.64+0x72], R53 ;  /* 0x0000723504005986 */ /* 0x0005e2000c101524 */
[----:B-1----:R-:W-:Y:S02]  /*4700*/  @P1 IMAD.MOV.U32 R2, RZ, RZ, R6 ;  /* 0x000000ffff021224 */ /* 0x002fe400078e0006 */
[----:B------:R-:W-:-:S05]  /*4710*/  @P1 IMAD.MOV.U32 R3, RZ, RZ, R7 ;  /* 0x000000ffff031224 */ /* 0x000fca00078e0007 */
[----:B------:R2:W-:Y:S04]  /*4720*/  @P1 STG.E.U16 desc[UR36][R2.64+0x70], R54 ;  /* 0x0000703602001986 */ /* 0x0005e8000c101524 */
[----:B------:R2:W-:Y:S02]  /*4730*/  @P0 STG.E.U16 desc[UR36][R6.64+0x72], R55 ;  /* 0x0000723706000986 */ /* 0x0005e4000c101524 */
.L_x_101:
[----:B------:R-:W-:Y:S05]  /*4740*/  BSYNC B0 ;  /* 0x0000000000007941 */ /* 0x000fea0003800000 */
.L_x_39:
[----:B0-2---:R-:W2:Y:S01]  /*4750*/  LDL.64 R2, [R1] ;  /* 0x0000000001027983 */ /* 0x005ea20000100a00 */
[----:B------:R-:W-:Y:S01]  /*4760*/  ULDC.64 UR4, c[0x0][0x650] ;  /* 0x0001940000047ab9 */ /* 0x000fe20000000a00 */
[----:B------:R0:W-:Y:S01]  /*4770*/  SYNCS.ARRIVE.TRANS64.A1T0 RZ, [R66+UR47], RZ ;  /* 0x000000ff42ff79a7 */ /* 0x0001e2000810002f */
[----:B------:R-:W-:Y:S01]  /*4780*/  PRMT R0, RZ, 0x7610, R0 ;  /* 0x00007610ff007816 */ /* 0x000fe20000000000 */
[----:B-----5:R-:W-:Y:S02]  /*4790*/  IMAD.MOV.U32 R19, RZ, RZ, -0x1 ;  /* 0xffffffffff137424 */ /* 0x020fe400078e00ff */
[----:B------:R-:W-:Y:S01]  /*47a0*/  IMAD.MOV.U32 R22, RZ, RZ, -0x1 ;  /* 0xffffffffff167424 */ /* 0x000fe200078e00ff */
[----:B--2---:R-:W-:-:S04]  /*47b0*/  LEA R18, P0, R2, R18, 0x1 ;  /* 0x0000001202127211 */ /* 0x004fc800078008ff */
[----:B------:R-:W-:Y:S01]  /*47c0*/  LEA.HI.X R17, R2, R17, R23, 0x1, P0 ;  /* 0x0000001102117211 */ /* 0x000fe200000f0c17 */
[----:B------:R-:W-:Y:S01]  /*47d0*/  IMAD.MOV.U32 R2, RZ, RZ, -0x1 ;  /* 0xffffffffff027424 */ /* 0x000fe200078e00ff */
[----:B------:R-:W-:-:S04]  /*47e0*/  ISETP.GE.U32.AND P0, PT, R18, UR4, PT ;  /* 0x0000000412007c0c */ /* 0x000fc8000bf06070 */
[----:B------:R-:W-:-:S13]  /*47f0*/  ISETP.GE.U32.AND.EX P0, PT, R17, UR5, PT, P0 ;  /* 0x0000000511007c0c */ /* 0x000fda000bf06100 */
[----:B0-----:R-:W-:Y:S05]  /*4800*/  @P0 BRA `(.L_x_102) ;  /* 0x0000000400700947 */ /* 0x001fea0003800000 */
[----:B-1----:R-:W0:Y:S01]  /*4810*/  S2R R10, SR_CTAID.X ;  /* 0x00000000000a7919 */ /* 0x002e220000002500 */
[----:B---34-:R-:W1:Y:S01]  /*4820*/  LDC.64 R8, c[0x0][0x628] ;  /* 0x00018a00ff087b82 */ /* 0x018e620000000a00 */
[----:B------:R-:W-:Y:S01]  /*4830*/  ULDC UR4, c[0x0][0x150] ;  /* 0x0000540000047ab9 */ /* 0x000fe20000000800 */
[----:B------:R-:W-:Y:S01]  /*4840*/  IMAD.MOV.U32 R6, RZ, RZ, R18 ;  /* 0x000000ffff067224 */ /* 0x000fe200078e0012 */
[----:B------:R-:W2:Y:S01]  /*4850*/  S2R R20, SR_CTAID.Y ;  /* 0x0000000000147919 */ /* 0x000ea20000002600 */
[----:B------:R-:W-:-:S04]  /*4860*/  IMAD.MOV.U32 R7, RZ, RZ, R17 ;  /* 0x000000ffff077224 */ /* 0x000fc800078e0011 */
[----:B------:R-:W3:Y:S08]  /*4870*/  LDC R15, c[0x0][0x144] ;  /* 0x00005100ff0f7b82 */ /* 0x000ef00000000800 */
[----:B------:R-:W4:Y:S08]  /*4880*/  LDC R0, c[0x0][0x630] ;  /* 0x00018c00ff007b82 */ /* 0x000f300000000800 */
[----:B------:R-:W2:Y:S01]  /*4890*/  LDC.64 R12, c[0x0][0x620] ;  /* 0x00018800ff0c7b82 */ /* 0x000ea20000000a00 */
[----:B-1----:R-:W-:-:S04]  /*48a0*/  ISETP.NE.U32.AND P0, PT, R8, RZ, PT ;  /* 0x000000ff0800720c */ /* 0x002fc80003f05070 */
[----:B------:R-:W-:Y:S02]  /*48b0*/  ISETP.NE.AND.EX P0, PT, R9, RZ, PT, P0 ;  /* 0x000000ff0900720c */ /* 0x000fe40003f05300 */
[----:B0-----:R-:W-:-:S05]  /*48c0*/  I2FP.F32.U32 R2, R10 ;  /* 0x0000000a00027245 */ /* 0x001fca0000201000 */
[----:B------:R-:W-:-:S04]  /*48d0*/  FMUL R2, R2, UR4 ;  /* 0x0000000402027c20 */ /* 0x000fc80008400000 */
[----:B------:R0:W1:Y:S02]  /*48e0*/  F2I.U32.TRUNC.NTZ R14, R2 ;  /* 0x00000002000e7305 */ /* 0x000064000020f000 */
[----:B---34-:R-:W-:Y:S05]  /*48f0*/  @!P0 BRA `(.L_x_103) ;  /* 0x0000000000288947 */ /* 0x018fea0003800000 */
[----:B------:R-:W3:Y:S02]  /*4900*/  LDC R3, c[0x0][0x634] ;  /* 0x00018d00ff037b82 */ /* 0x000ee40000000800 */
[----:B---3--:R-:W-:-:S05]  /*4910*/  IADD3 R7, P0, R18, R3, RZ ;  /* 0x0000000312077210 */ /* 0x008fca0007f1e0ff */
[----:B------:R-:W-:-:S04]  /*4920*/  IMAD.X R11, RZ, RZ, R17, P0 ;  /* 0x000000ffff0b7224 */ /* 0x000fc800000e0611 */
[----:B0-----:R-:W-:-:S04]  /*4930*/  IMAD.WIDE.U32 R2, R11, R8, RZ ;  /* 0x000000080b027225 */ /* 0x001fc800078e00ff */
[----:B------:R-:W-:-:S04]  /*4940*/  IMAD.WIDE.U32 R4, P0, R7, R9, R2 ;  /* 0x0000000907047225 */ /* 0x000fc80007800002 */
[----:B------:R-:W-:-:S04]  /*4950*/  IMAD.WIDE.U32 R2, R7, R8, RZ ;  /* 0x0000000807027225 */ /* 0x000fc800078e00ff */
[----:B------:R-:W-:Y:S01]  /*4960*/  IMAD.X R7, RZ, RZ, RZ, P0 ;  /* 0x000000ffff077224 */ /* 0x000fe200000e06ff */
[----:B------:R-:W-:Y:S01]  /*4970*/  IADD3 RZ, P0, R3, R4, RZ ;  /* 0x0000000403ff7210 */ /* 0x000fe20007f1e0ff */
[----:B------:R-:W-:-:S04]  /*4980*/  IMAD.MOV.U32 R6, RZ, RZ, R5 ;  /* 0x000000ffff067224 */ /* 0x000fc800078e0005 */
[----:B------:R-:W-:-:S08]  /*4990*/  IMAD.WIDE.U32.X R6, R11, R9, R6, P0 ;  /* 0x000000090b067225 */ /* 0x000fd000000e0406 */
.L_x_103:
[----:B------:R-:W3:Y:S01]  /*49a0*/  LDC.64 R26, c[0x0][0x640] ;  /* 0x00019000ff1a7b82 */ /* 0x000ee20000000a00 */
[-C--:B------:R-:W-:Y:S01]  /*49b0*/  SHF.R.U64 R11, R6, R0.reuse, R7 ;  /* 0x00000000060b7219 */ /* 0x080fe20000001207 */
[----:B------:R-:W-:Y:S01]  /*49c0*/  IMAD.MOV.U32 R19, RZ, RZ, R17 ;  /* 0x000000ffff137224 */ /* 0x000fe200078e0011 */
[----:B------:R-:W-:Y:S01]  /*49d0*/  SHF.R.U32.HI R0, RZ, R0, R7 ;  /* 0x00000000ff007219 */ /* 0x000fe20000011607 */
[----:B-1----:R-:W-:Y:S01]  /*49e0*/  IMAD.MOV R14, RZ, RZ, -R14 ;  /* 0x000000ffff0e7224 */ /* 0x002fe200078e0a0e */
[----:B------:R-:W-:Y:S01]  /*49f0*/  IADD3 R5, P0, RZ, -R11, RZ ;  /* 0x8000000bff057210 */ /* 0x000fe20007f1e0ff */
[----:B------:R-:W-:Y:S01]  /*4a00*/  ULDC UR4, c[0x0][0x154] ;  /* 0x0000550000047ab9 */ /* 0x000fe20000000800 */
[----:B------:R-:W-:Y:S01]  /*4a10*/  IMAD.MOV.U32 R7, RZ, RZ, 0x1 ;  /* 0x00000001ff077424 */ /* 0x000fe200078e00ff */
[----:B------:R-:W1:Y:S01]  /*4a20*/  LDC R4, c[0x0][0x618] ;  /* 0x00018600ff047b82 */ /* 0x000e620000000800 */
[----:B------:R-:W-:Y:S02]  /*4a30*/  IMAD R22, R15, R14, R10 ;  /* 0x0000000e0f167224 */ /* 0x000fe400078e020a */
[----:B------:R-:W-:-:S04]  /*4a40*/  IMAD.X R3, RZ, RZ, ~R0, P0 ;  /* 0x000000ffff037224 */ /* 0x000fc800000e0e00 */
[-C--:B--2---:R-:W-:Y:S01]  /*4a50*/  IMAD R0, R3, R12.reuse, RZ ;  /* 0x0000000c03007224 */ /* 0x084fe200078e02ff */
[----:B------:R-:W2:Y:S01]  /*4a60*/  LDC R6, c[0x0][0x608] ;  /* 0x00018200ff067b82 */ /* 0x000ea20000000800 */
[----:B0-----:R-:W-:-:S04]  /*4a70*/  IMAD.WIDE.U32 R2, R5, R12, R18 ;  /* 0x0000000c05027225 */ /* 0x001fc800078e0012 */
[----:B------:R-:W-:Y:S01]  /*4a80*/  IMAD R5, R5, R13, R0 ;  /* 0x0000000d05057224 */ /* 0x000fe200078e0200 */
[----:B------:R-:W-:Y:S02]  /*4a90*/  I2FP.F32.U32 R0, R20 ;  /* 0x0000001400007245 */ /* 0x000fe40000201000 */
[----:B------:R-:W0:Y:S01]  /*4aa0*/  LDC R24, c[0x0][0x658] ;  /* 0x00019600ff187b82 */ /* 0x000e220000000800 */
[----:B------:R-:W-:Y:S01]  /*4ab0*/  IMAD.IADD R3, R3, 0x1, R5 ;  /* 0x0000000103037824 */ /* 0x000fe200078e0205 */
[----:B---3--:R-:W-:Y:S01]  /*4ac0*/  ISETP.NE.U32.AND P0, PT, R26, RZ, PT ;  /* 0x000000ff1a00720c */ /* 0x008fe20003f05070 */
[----:B------:R-:W-:Y:S01]  /*4ad0*/  FMUL R0, R0, UR4 ;  /* 0x0000000400007c20 */ /* 0x000fe20008400000 */
[----:B------:R-:W-:Y:S02]  /*4ae0*/  IMAD.MOV.U32 R5, RZ, RZ, -0x1 ;  /* 0xffffffffff057424 */ /* 0x000fe400078e00ff */
[----:B------:R-:W-:Y:S01]  /*4af0*/  ISETP.NE.AND.EX P0, PT, R27, RZ, PT, P0 ;  /* 0x000000ff1b00720c */ /* 0x000fe20003f05300 */
[----:B------:R3:W4:Y:S01]  /*4b00*/  F2I.U32.TRUNC.NTZ R12, R0 ;  /* 0x00000000000c7305 */ /* 0x000722000020f000 */
[----:B------:R-:W3:Y:S01]  /*4b10*/  LDC R15, c[0x0][0x148] ;  /* 0x00005200ff0f7b82 */ /* 0x000ee20000000800 */
[----:B-1----:R-:W-:-:S02]  /*4b20*/  SHF.R.U64 R10, R2, R4, R3 ;  /* 0x00000004020a7219 */ /* 0x002fc40000001203 */
[----:B------:R-:W-:-:S05]  /*4b30*/  SHF.R.U32.HI R3, RZ, R4, R3 ;  /* 0x00000004ff037219 */ /* 0x000fca0000011603 */
[----:B------:R-:W1:Y:S01]  /*4b40*/  LDC R14, c[0x0][0x600] ;  /* 0x00018000ff0e7b82 */ /* 0x000e620000000800 */
[-CC-:B--2---:R-:W-:Y:S02]  /*4b50*/  SHF.R.U64 R8, R10, R6.reuse, R3.reuse ;  /* 0x000000060a087219 */ /* 0x184fe40000001203 */
[----:B------:R-:W-:-:S05]  /*4b60*/  SHF.R.U32.HI R3, RZ, R6, R3 ;  /* 0x00000006ff037219 */ /* 0x000fca0000011603 */
[----:B------:R-:W2:Y:S01]  /*4b70*/  LDC R21, c[0x0][0x648] ;  /* 0x00019200ff157b82 */ /* 0x000ea20000000800 */
[-CC-:B0-----:R-:W-:Y:S02]  /*4b80*/  SHF.R.U64 R13, R8, R24.reuse, R3.reuse ;  /* 0x00000018080d7219 */ /* 0x181fe40000001203 */
[-C--:B------:R-:W-:Y:S02]  /*4b90*/  SHF.L.U32 R5, R5, R24.reuse, RZ ;  /* 0x0000001805057219 */ /* 0x080fe400000006ff */
[-C--:B------:R-:W-:Y:S01]  /*4ba0*/  SHF.R.U32.HI R3, RZ, R24.reuse, R3 ;  /* 0x00000018ff037219 */ /* 0x080fe20000011603 */
[----:B------:R-:W-:Y:S01]  /*4bb0*/  IMAD.MOV.U32 R2, RZ, RZ, R13 ;  /* 0x000000ffff027224 */ /* 0x000fe200078e000d */
[----:B------:R-:W-:Y:S01]  /*4bc0*/  SHF.L.U32 R24, R7, R24, RZ ;  /* 0x0000001807187219 */ /* 0x000fe200000006ff */
[----:B------:R-:W0:Y:S01]  /*4bd0*/  LDC R25, c[0x0][0x638] ;  /* 0x00018e00ff197b82 */ /* 0x000e220000000800 */
[----:B------:R-:W-:-:S07]  /*4be0*/  LOP3.LUT R19, RZ, R5, RZ, 0x33, !PT ;  /* 0x00000005ff137212 */ /* 0x000fce00078e33ff */
[----:B------:R-:W0:Y:S01]  /*4bf0*/  LDC R28, c[0x0][0x610] ;  /* 0x00018400ff1c7b82 */ /* 0x000e220000000800 */
[----:B----4-:R-:W-:Y:S05]  /*4c00*/  @!P0 BRA `(.L_x_104) ;  /* 0x0000000000288947 */ /* 0x010fea0003800000 */
[----:B---3--:R-:W3:Y:S02]  /*4c10*/  LDC R0, c[0x0][0x64c] ;  /* 0x00019300ff007b82 */ /* 0x008ee40000000800 */
[----:B---3--:R-:W-:-:S05]  /*4c20*/  IADD3 R7, P0, R13, R0, RZ ;  /* 0x000000000d077210 */ /* 0x008fca0007f1e0ff */
        /* <DEDUP_REMOVED lines=8> */
.L_x_104:
[----:B------:R-:W4:Y:S01]  /*4cb0*/  LDC R4, c[0x0][0x65c] ;  /* 0x00019700ff047b82 */ /* 0x000f220000000800 */
[----:B--23--:R-:W-:Y:S01]  /*4cc0*/  SHF.R.U64 R0, R2, R21, R3 ;  /* 0x0000001502007219 */ /* 0x00cfe20000001203 */
[----:B-1----:R-:W-:Y:S01]  /*4cd0*/  VIADD R3, R14, 0xffffffff ;  /* 0xffffffff0e037836 */ /* 0x002fe20000000000 */
[----:B------:R-:W-:Y:S01]  /*4ce0*/  LOP3.LUT R19, R8, R19, RZ, 0xc0, !PT ;  /* 0x0000001308137212 */ /* 0x000fe200078ec0ff */
[----:B------:R-:W-:Y:S02]  /*4cf0*/  IMAD.MOV R12, RZ, RZ, -R12 ;  /* 0x000000ffff0c7224 */ /* 0x000fe400078e0a0c */
[----:B------:R-:W-:Y:S01]  /*4d00*/  IMAD.MOV R2, RZ, RZ, -R0 ;  /* 0x000000ffff027224 */ /* 0x000fe200078e0a00 */
[----:B------:R-:W-:Y:S01]  /*4d10*/  LOP3.LUT R3, R10, R3, RZ, 0xc0, !PT ;  /* 0x000000030a037212 */ /* 0x000fe200078ec0ff */
[----:B------:R-:W-:Y:S02]  /*4d20*/  IMAD R19, R24, R0, R19 ;  /* 0x0000000018137224 */ /* 0x000fe400078e0213 */
[----:B0-----:R-:W-:-:S04]  /*4d30*/  IMAD R0, R2, R25, R13 ;  /* 0x0000001902007224 */ /* 0x001fc800078e020d */
[----:B------:R-:W-:Y:S01]  /*4d40*/  IMAD R2, R0, R14, R3 ;  /* 0x0000000e00027224 */ /* 0x000fe200078e0203 */
[----:B----4-:R-:W-:Y:S01]  /*4d50*/  ISETP.NE.AND P0, PT, R4, 0x1, PT ;  /* 0x000000010400780c */ /* 0x010fe20003f05270 */
[----:B------:R-:W-:-:S05]  /*4d60*/  IMAD.MOV.U32 R4, RZ, RZ, 0x1 ;  /* 0x00000001ff047424 */ /* 0x000fca00078e00ff */
[----:B------:R-:W-:-:S07]  /*4d70*/  PRMT R0, R4, 0x7610, R0 ;  /* 0x0000761004007816 */ /* 0x000fce0000000000 */
[----:B------:R-:W-:-:S04]  /*4d80*/  @P0 IMAD R22, R15, R12, R20 ;  /* 0x0000000c0f160224 */ /* 0x000fc800078e0214 */
[----:B------:R-:W-:-:S05]  /*4d90*/  IMAD R19, R19, R28, R22 ;  /* 0x0000001c13137224 */ /* 0x000fca00078e0216 */
[----:B------:R-:W-:Y:S02]  /*4da0*/  SEL R22, R2, R19, !P0 ;  /* 0x0000001302167207 */ /* 0x000fe40004000000 */
[----:B------:R-:W-:Y:S01]  /*4db0*/  SEL R19, R19, R2, !P0 ;  /* 0x0000000213137207 */ /* 0x000fe20004000000 */
[----:B------:R-:W-:-:S07]  /*4dc0*/  IMAD.MOV.U32 R2, RZ, RZ, R11 ;  /* 0x000000ffff027224 */ /* 0x000fce00078e000b */
.L_x_102:
[----:B------:R-:W-:Y:S02]  /*4dd0*/  LOP3.LUT P0, RZ, R0, 0xff, RZ, 0xc0, !PT ;  /* 0x000000ff00ff7812 */ /* 0x000fe4000780c0ff */
[----:B------:R-:W-:-:S11]  /*4de0*/  LOP3.LUT R73, R73, 0x1, RZ, 0x3c, !PT ;  /* 0x0000000149497812 */ /* 0x000fd600078e3cff */
[----:B------:R-:W-:Y:S05]  /*4df0*/  @P0 BRA `(.L_x_105) ;  /* 0xffffffc800a40947 */ /* 0x000fea000383ffff */
[----:B------:R-:W-:Y:S05]  /*4e00*/  EXIT ;  /* 0x000000000000794d */ /* 0x000fea0003800000 */
.L_x_18:
[----:B------:R-:W-:-:S08]  /*4e10*/  ISETP.NE.AND P0, PT, R5, RZ, PT ;  /* 0x000000ff0500720c */ /* 0x000fd00003f05270 */
[----:B0-----:R-:W0:-:S00]  /*4e20*/  USETMAXREG.DEALLOC.CTAPOOL 0x28 ;  /* 0x00000028000079c8 */ /* 0x001e0000080e0500 */
[----:B------:R-:W-:Y:S05]  /*4e30*/  @P0 EXIT ;  /* 0x000000000000094d */ /* 0x000fea0003800000 */
[----:B0-----:R-:W-:Y:S01]  /*4e40*/  LOP3.LUT P0, RZ, R8, 0xff, RZ, 0xc0, !PT ;  /* 0x000000ff08ff7812 */ /* 0x001fe2000780c0ff */
[----:B------:R-:W-:Y:S02]  /*4e50*/  IMAD.MOV.U32 R0, RZ, RZ, 0x1 ;  /* 0x00000001ff007424 */ /* 0x000fe400078e00ff */
[----:B------:R-:W-:-:S10]  /*4e60*/  IMAD.MOV.U32 R7, RZ, RZ, RZ ;  /* 0x000000ffff077224 */ /* 0x000fd400078e00ff */
[----:B------:R-:W-:Y:S05]  /*4e70*/  @!P0 BRA `(.L_x_106) ;  /* 0x0000000c007c8947 */ /* 0x000fea0003800000 */
[----:B------:R-:W0:Y:S01]  /*4e80*/  S2UR UR9, SR_CgaCtaId ;  /* 0x00000000000979c3 */ /* 0x000e220000008800 */
[----:B------:R-:W-:Y:S01]  /*4e90*/  UMOV UR10, 0x1 ;  /* 0x00000001000a7882 */ /* 0x000fe20000000000 */
[----:B------:R-:W-:Y:S01]  /*4ea0*/  LOP3.LUT P0, RZ, R4, 0x1f, RZ, 0xc0, !PT ;  /* 0x0000001f04ff7812 */ /* 0x000fe2000780c0ff */
[----:B------:R-:W-:Y:S01]  /*4eb0*/  ULDC UR5, c[0x0][0x658] ;  /* 0x0001960000057ab9 */ /* 0x000fe20000000800 */
[----:B------:R-:W-:Y:S01]  /*4ec0*/  UMOV UR7, 0xffffffff ;  /* 0xffffffff00077882 */ /* 0x000fe20000000000 */
[----:B------:R-:W-:Y:S01]  /*4ed0*/  BSSY B0, `(.L_x_106) ;  /* 0x00000d9000007945 */ /* 0x000fe20003800000 */
[----:B------:R-:W-:Y:S01]  /*4ee0*/  USHF.L.U32 UR7, UR7, UR5, URZ ;  /* 0x0000000507077299 */ /* 0x000fe2000800063f */
[C---:B------:R-:W-:Y:S01]  /*4ef0*/  ISETP.NE.AND P2, PT, R3.reuse, RZ, PT ;  /* 0x000000ff0300720c */ /* 0x040fe20003f45270 */
[----:B------:R-:W-:Y:S01]  /*4f00*/  IMAD.MOV.U32 R8, RZ, RZ, 0x1 ;  /* 0x00000001ff087424 */ /* 0x000fe200078e00ff */
[----:B------:R-:W-:Y:S01]  /*4f10*/  ISETP.NE.OR P0, PT, R3, RZ, !P0 ;  /* 0x000000ff0300720c */ /* 0x000fe20004705670 */
[----:B------:R-:W-:Y:S01]  /*4f20*/  IMAD.MOV.U32 R0, RZ, RZ, 0x1 ;  /* 0x00000001ff007424 */ /* 0x000fe200078e00ff */
[----:B------:R-:W-:Y:S01]  /*4f30*/  LOP3.LUT R6, R16, 0x2, RZ, 0xfc, !PT ;  /* 0x0000000210067812 */ /* 0x000fe200078efcff */
[----:B------:R-:W-:Y:S01]  /*4f40*/  IMAD.MOV.U32 R7, RZ, RZ, RZ ;  /* 0x000000ffff077224 */ /* 0x000fe200078e00ff */
[----:B------:R-:W-:Y:S01]  /*4f50*/  ULDC UR4, c[0x0][0x600] ;  /* 0x0001800000047ab9 */ /* 0x000fe20000000800 */
[----:B------:R-:W-:Y:S01]  /*4f60*/  UMOV UR18, 0x5 ;  /* 0x0000000500127882 */ /* 0x000fe20000000000 */
[----:B------:R-:W-:-:S02]  /*4f70*/  UIADD3 UR26, UR40, 0x1, URZ ;  /* 0x00000001281a7890 */ /* 0x000fc4000fffe03f */
[----:B------:R-:W-:Y:S02]  /*4f80*/  UIADD3 UR4, UR4, -0x1, URZ ;  /* 0xffffffff04047890 */ /* 0x000fe4000fffe03f */
[----:B------:R-:W-:Y:S02]  /*4f90*/  USHF.L.U32 UR5, UR10, UR5, URZ ;  /* 0x000000050a057299 */ /* 0x000fe4000800063f */
[----:B------:R-:W-:Y:S01]  /*4fa0*/  ULOP3.LUT UR7, URZ, UR7, URZ, 0x33, !UPT ;  /* 0x000000073f077292 */ /* 0x000fe2000f8e333f */
[----:B------:R-:W-:Y:S01]  /*4fb0*/  ULDC.64 UR24, c[0x0][0x198] ;  /* 0x0000660000187ab9 */ /* 0x000fe20000000a00 */
[----:B0-----:R-:W-:Y:S02]  /*4fc0*/  ULOP3.LUT UR8, UR9, 0x1, URZ, 0xc0, !UPT ;  /* 0x0000000109087892 */ /* 0x001fe4000f8ec03f */
[----:B------:R-:W-:Y:S02]  /*4fd0*/  USHF.R.U32.HI UR27, URZ, 0x1, UR9 ;  /* 0x000000013f1b7899 */ /* 0x000fe40008011609 */
[----:B------:R-:W-:-:S02]  /*4fe0*/  USHF.L.U32 UR6, UR9, 0x5, URZ ;  /* 0x0000000509067899 */ /* 0x000fc4000800063f */
[----:B------:R-:W-:Y:S02]  /*4ff0*/  USHF.L.U32 UR28, UR9, 0xb, URZ ;  /* 0x0000000b091c7899 */ /* 0x000fe4000800063f */
[----:B------:R-:W-:Y:S02]  /*5000*/  ULOP3.LUT UR9, UR9, 0xfffffffe, URZ, 0xc0, !UPT ;  /* 0xfffffffe09097892 */ /* 0x000fe4000f8ec03f */
[----:B------:R-:W-:Y:S02]  /*5010*/  UISETP.GT.U32.AND UP0, UPT, UR8, 0xffff, UPT ;  /* 0x0000ffff0800788c */ /* 0x000fe4000bf04070 */
[----:B------:R-:W-:Y:S02]  /*5020*/  USHF.L.U32 UR13, UR10, UR9, URZ ;  /* 0x000000090a0d7299 */ /* 0x000fe4000800063f */
[----:B------:R-:W-:Y:S02]  /*5030*/  ULOP3.LUT UR9, UR9, 0x1, URZ, 0xfc, !UPT ;  /* 0x0000000109097892 */ /* 0x000fe4000f8efc3f */
[----:B------:R-:W-:-:S02]  /*5040*/  USEL UR8, UR8, 0xffff, !UP0 ;  /* 0x0000ffff08087887 */ /* 0x000fc4000c000000 */
[----:B------:R-:W-:Y:S02]  /*5050*/  USHF.L.U32 UR9, UR10, UR9, URZ ;  /* 0x000000090a097299 */ /* 0x000fe4000800063f */
[----:B------:R-:W-:Y:S02]  /*5060*/  ULOP3.LUT UR8, UR8, 0xffff, URZ, 0xc0, !UPT ;  /* 0x0000ffff08087892 */ /* 0x000fe4000f8ec03f */
[----:B------:R-:W-:Y:S02]  /*5070*/  ULOP3.LUT UR6, UR6, 0x20, URZ, 0xc0, !UPT ;  /* 0x0000002006067892 */ /* 0x000fe4000f8ec03f */
[----:B------:R-:W-:Y:S02]  /*5080*/  ULOP3.LUT UR13, UR13, UR9, URZ, 0xfc, !UPT ;  /* 0x000000090d0d7292 */ /* 0x000fe4000f8efc3f */
[----:B------:R-:W-:-:S12]  /*5090*/  USHF.L.U32 UR18, UR18, UR8, URZ ;  /* 0x0000000812127299 */ /* 0x000fd8000800063f */
.L_x_118:
[----:B------:R-:W-:-:S03]  /*50a0*/  UMOV UR8, 0xffffffff ;  /* 0xffffffff00087882 */ /* 0x000fc60000000000 */
[----:B------:R-:W-:Y:S05]  /*50b0*/  BRA.DIV UR8, `(.L_x_107) ;  /* 0x0000001608687947 */ /* 0x000fea000b800000 */
[----:B------:R-:W-:-:S13]  /*50c0*/  ELECT P6, URZ, PT ;  /* 0x00000000003f782f */ /* 0x000fda00038c0000 */
.L_x_141:
[----:B------:R-:W0:Y:S01]  /*50d0*/  LDC R3, c[0x0][0x28c] ;  /* 0x0000a300ff037b82 */ /* 0x000e220000000800 */
[----:B------:R-:W-:Y:S01]  /*50e0*/  BSSY B1, `(.L_x_108) ;  /* 0x000003e000017945 */ /* 0x000fe20003800000 */
[----:B0-----:R-:W-:-:S13]  /*50f0*/  ISETP.LT.OR P6, PT, R3, 0x1, !P6 ;  /* 0x000000010300780c */ /* 0x001fda00077c1670 */
[----:B------:R-:W-:Y:S05]  /*5100*/  @P6 BRA `(.L_x_109) ;  /* 0x0000000000ec6947 */ /* 0x000fea0003800000 */
[----:B------:R-:W-:Y:S01]  /*5110*/  LEA R19, R19, UR27, 0x1 ;  /* 0x0000001b13137c11 */ /* 0x000fe2000f8e08ff */
[----:B------:R-:W-:Y:S01]  /*5120*/  IMAD.MOV.U32 R12, RZ, RZ, RZ ;  /* 0x000000ffff0c7224 */ /* 0x000fe200078e00ff */
[----:B------:R-:W-:Y:S01]  /*5130*/  LEA R22, R22, UR6, 0x6 ;  /* 0x0000000616167c11 */ /* 0x000fe2000f8e30ff */
[----:B------:R-:W-:Y:S02]  /*5140*/  IMAD.U32 R13, RZ, RZ, UR26 ;  /* 0x0000001aff0d7e24 */ /* 0x000fe4000f8e00ff */
[----:B------:R-:W-:Y:S02]  /*5150*/  IMAD.MOV.U32 R3, RZ, RZ, R0 ;  /* 0x000000ffff037224 */ /* 0x000fe400078e0000 */
[----:B------:R-:W-:Y:S02]  /*5160*/  IMAD.MOV.U32 R4, RZ, RZ, R7 ;  /* 0x000000ffff047224 */ /* 0x000fe400078e0007 */
[----:B------:R-:W-:-:S07]  /*5170*/  IMAD.SHL.U32 R19, R19, 0x20, RZ ;  /* 0x0000002013137824 */ /* 0x000fce00078e00ff */
.L_x_113:
[----:B------:R-:W0:Y:S01]  /*5180*/  S2R R10, SR_CgaCtaId ;  /* 0x00000000000a7919 */ /* 0x000e220000008800 */
[----:B------:R-:W-:Y:S01]  /*5190*/  MOV R5, 0x400 ;  /* 0x0000040000057802 */ /* 0x000fe20000000f00 */
[----:B------:R-:W1:Y:S03]  /*51a0*/  @!P2 LDC R9, c[0x0][0x500] ;  /* 0x00014000ff09ab82 */ /* 0x000e660000000800 */
[----:B0-----:R-:W-:Y:S02]  /*51b0*/  LEA R11, R10, R5, 0x18 ;  /* 0x000000050a0b7211 */ /* 0x001fe400078ec0ff */
[----:B------:R-:W-:-:S03]  /*51c0*/  SHF.L.U32 R5, R3, 0x1f, RZ ;  /* 0x0000001f03057819 */ /* 0x000fc600000006ff */
[----:B------:R-:W-:-:S04]  /*51d0*/  IMAD R10, R4, 0x8, R11 ;  /* 0x00000008040a7824 */ /* 0x000fc800078e020b */
[----:B------:R-:W0:Y:S02]  /*51e0*/  SYNCS.PHASECHK.TRANS64.TRYWAIT P1, [R10+URZ+0x70], R5 ;  /* 0x000070050a0075a7 */ /* 0x000e24000802017f */
[----:B01----:R-:W-:Y:S05]  /*51f0*/  @!P1 BRA `(.L_x_110) ;  /* 0x0000001400389947 */ /* 0x003fea0003800000 */
.L_x_142:
[----:B0-----:R-:W-:Y:S01]  /*5200*/  PRMT R5, R6, 0x9910, RZ ;  /* 0x0000991006057816 */ /* 0x001fe200000000ff */
[----:B------:R0:W-:Y:S03]  /*5210*/  @!P2 SYNCS.ARRIVE.TRANS64 RZ, [R10+URZ], R9 ;  /* 0x000000090affa9a7 */ /* 0x0001e6000800003f */
[----:B------:R-:W-:-:S13]  /*5220*/  ISETP.NE.AND P1, PT, R5, 0x2, PT ;  /* 0x000000020500780c */ /* 0x000fda0003f25270 */
[----:B0-----:R-:W-:Y:S05]  /*5230*/  @P1 BRA `(.L_x_111) ;  /* 0x0000000000041947 */ /* 0x001fea0003800000 */
[----:B------:R-:W-:Y:S01]  /*5240*/  BPT.TRAP 0x1 ;  /* 0x000000040000795c */ /* 0x000fe20000300000 */
.L_x_111:
[----:B------:R-:W-:Y:S05]  /*5250*/  @P0 BRA `(.L_x_112) ;  /* 0x0000000000040947 */ /* 0x000fea0003800000 */
[----:B------:R-:W-:Y:S01]  /*5260*/  BPT.TRAP 0x1 ;  /* 0x000000040000795c */ /* 0x000fe20000300000 */
.L_x_112:
[----:B------:R-:W-:Y:S01]  /*5270*/  R2UR UR8, R4 ;  /* 0x00000000040872ca */ /* 0x000fe200000e0000 */
[----:B------:R-:W-:Y:S01]  /*5280*/  VIADD R13, R13, 0xffffffff ;  /* 0xffffffff0d0d7836 */ /* 0x000fe20000000000 */
[----:B------:R-:W-:Y:S01]  /*5290*/  R2UR UR15, R11 ;  /* 0x000000000b0f72ca */ /* 0x000fe200000e0000 */
[----:B------:R-:W-:Y:S01]  /*52a0*/  UIADD3 UR14, UP0, UR24, 0xf0, URZ ;  /* 0x000000f0180e7890 */ /* 0x000fe2000ff1e03f */
[----:B------:R-:W-:Y:S01]  /*52b0*/  R2UR UR22, R19 ;  /* 0x00000000131672ca */ /* 0x000fe200000e0000 */
[----:B------:R-:W-:Y:S01]  /*52c0*/  UIADD3 UR30, UP1, UR24, 0x1f0, URZ ;  /* 0x000001f0181e7890 */ /* 0x000fe2000ff3e03f */
[----:B------:R-:W-:Y:S01]  /*52d0*/  R2UR UR9, R10 ;  /* 0x000000000a0972ca */ /* 0x000fe200000e0000 */
[----:B------:R-:W-:Y:S01]  /*52e0*/  UPRMT UR19, URZ, 0x5410, UR18 ;  /* 0x000054103f137896 */ /* 0x000fe20008000012 */
[----:B------:R-:W-:Y:S01]  /*52f0*/  R2UR UR10, R12 ;  /* 0x000000000c0a72ca */ /* 0x000fe200000e0000 */
[----:B------:R-:W-:Y:S01]  /*5300*/  VIADD R4, R4, 0x1 ;  /* 0x0000000104047836 */ /* 0x000fe20000000000 */
[----:B------:R-:W-:Y:S01]  /*5310*/  R2UR UR12, R2 ;  /* 0x00000000020c72ca */ /* 0x000fe200000e0000 */
[----:B------:R-:W-:Y:S01]  /*5320*/  UPRMT UR29, URZ, 0x5410, UR13 ;  /* 0x000054103f1d7896 */ /* 0x000fe2000800000d */
[----:B------:R-:W-:Y:S01]  /*5330*/  R2UR UR23, R22 ;  /* 0x00000000161772ca */ /* 0x000fe200000e0000 */
[----:B------:R-:W-:Y:S01]  /*5340*/  USHF.L.U32 UR8, UR8, 0xc, URZ ;  /* 0x0000000c08087899 */ /* 0x000fe2000800063f */
[----:B------:R-:W-:Y:S01]  /*5350*/  ISETP.GT.AND P3, PT, R13, 0x1, PT ;  /* 0x000000010d00780c */ /* 0x000fe20003f64270 */
[----:B------:R-:W-:Y:S01]  /*5360*/  UIADD3.X UR31, URZ, UR25, URZ, UP1, !UPT ;  /* 0x000000193f1f7290 */ /* 0x000fe20008ffe43f */
[----:B------:R-:W-:Y:S01]  /*5370*/  ISETP.NE.AND P1, PT, R4, 0xe, PT ;  /* 0x0000000e0400780c */ /* 0x000fe20003f25270 */
[----:B------:R-:W-:Y:S01]  /*5380*/  ULEA UR11, UR27, UR8, 0xb ;  /* 0x000000081b0b7291 */ /* 0x000fe2000f8e583f */
[----:B------:R-:W-:Y:S01]  /*5390*/  VIADD R12, R12, 0x40 ;  /* 0x000000400c0c7836 */ /* 0x000fe20000000000 */
[----:B------:R-:W-:Y:S01]  /*53a0*/  ULOP3.LUT UR8, UR8, 0x800, UR28, 0xf8, !UPT ;  /* 0x0000080008087892 */ /* 0x000fe2000f8ef81c */
[----:B------:R-:W-:Y:S01]  /*53b0*/  SEL R10, RZ, 0x1, P1 ;  /* 0x00000001ff0a7807 */ /* 0x000fe20000800000 */
[----:B------:R-:W-:Y:S01]  /*53c0*/  ULEA UR11, UR11, UR15, 0x1 ;  /* 0x0000000f0b0b7291 */ /* 0x000fe2000f8e083f */
[----:B------:R-:W-:Y:S01]  /*53d0*/  SEL R4, R4, RZ, P1 ;  /* 0x000000ff04047207 */ /* 0x000fe20000800000 */
[----:B------:R-:W-:Y:S01]  /*53e0*/  ULEA UR8, UR8, UR15, 0x1 ;  /* 0x0000000f08087291 */ /* 0x000fe2000f8e083f */
[----:B------:R-:W-:Y:S01]  /*53f0*/  LOP3.LUT R3, R3, R10, RZ, 0x3c, !PT ;  /* 0x0000000a03037212 */ /* 0x000fe200078e3cff */
[----:B------:R-:W-:-:S02]  /*5400*/  UIADD3 UR20, UR11, 0x200, URZ ;  /* 0x000002000b147890 */ /* 0x000fc4000fffe03f */
[----:B------:R-:W-:Y:S02]  /*5410*/  UIADD3.X UR15, URZ, UR25, URZ, UP0, !UPT ;  /* 0x000000193f0f7290 */ /* 0x000fe400087fe43f */
[----:B------:R-:W-:Y:S01]  /*5420*/  UIADD3 UR21, UR8, 0x1c200, URZ ;  /* 0x0001c20008157890 */ /* 0x000fe2000fffe03f */
[----:B------:R-:W-:Y:S01]  /*5430*/  UMOV UR16, 0x0 ;  /* 0x0000000000107882 */ /* 0x000fe20000000000 */
[----:B------:R-:W-:Y:S01]  /*5440*/  UMOV UR17, 0x10000000 ;  /* 0x1000000000117882 */ /* 0x000fe20000000000 */
[----:B------:R-:W-:Y:S01]  /*5450*/  UMOV UR11, UR22 ;  /* 0x00000016000b7c82 */ /* 0x000fe20008000000 */
[----:B------:R-:W-:-:S03]  /*5460*/  UMOV UR8, UR20 ;  /* 0x0000001400087c82 */ /* 0x000fc60008000000 */
[----:B------:R0:W-:Y:S02]  /*5470*/  UTMALDG.3D.MULTICAST [UR8], [UR14], UR19, desc[UR16] ;  /* 0x000010080e0073b4 */ /* 0x0001e40008011813 */
[----:B0-----:R-:W-:Y:S01]  /*5480*/  UMOV UR8, UR21 ;  /* 0x0000001500087c82 */ /* 0x001fe20008000000 */
[----:B------:R-:W-:Y:S02]  /*5490*/  UMOV UR11, UR23 ;  /* 0x00000017000b7c82 */ /* 0x000fe40008000000 */
[----:B------:R0:W-:Y:S02]  /*54a0*/  UTMALDG.3D.MULTICAST [UR8], [UR30], UR29, desc[UR16] ;  /* 0x000010081e0073b4 */ /* 0x0001e4000801181d */
[----:B0-----:R-:W-:Y:S05]  /*54b0*/  @P3 BRA `(.L_x_113) ;  /* 0xfffffffc00303947 */ /* 0x001fea000383ffff */
.L_x_109:
[----:B------:R-:W-:Y:S05]  /*54c0*/  BSYNC B1 ;  /* 0x0000000000017941 */ /* 0x000fea0003800000 */
.L_x_108:
[----:B------:R-:W2:Y:S01]  /*54d0*/  LDL.64 R10, [R1] ;  /* 0x00000000010a7983 */ /* 0x000ea20000100a00 */
[----:B------:R-:W-:Y:S01]  /*54e0*/  LOP3.LUT P4, RZ, R8, 0xff, RZ, 0xc0, !PT ;  /* 0x000000ff08ff7812 */ /* 0x000fe2000788c0ff */
[----:B------:R-:W-:Y:S01]  /*54f0*/  VIADD R4, R7, UR40 ;  /* 0x0000002807047c36 */ /* 0x000fe20008000000 */
[----:B------:R-:W-:Y:S01]  /*5500*/  ULDC.64 UR8, c[0x0][0x650] ;  /* 0x0001940000087ab9 */ /* 0x000fe20000000a00 */
[----:B------:R-:W-:Y:S01]  /*5510*/  IMAD.U32 R5, RZ, RZ, UR40 ;  /* 0x00000028ff057e24 */ /* 0x000fe2000f8e00ff */
[----:B------:R-:W-:Y:S01]  /*5520*/  UISETP.GE.U32.AND UP0, UPT, UR40, 0xe, UPT ;  /* 0x0000000e2800788c */ /* 0x000fe2000bf06070 */
[----:B------:R-:W-:Y:S01]  /*5530*/  BSSY B1, `(.L_x_114) ;  /* 0x0000070000017945 */ /* 0x000fe20003800000 */
[----:B------:R-:W-:Y:S01]  /*5540*/  SHF.R.U32.HI R2, RZ, 0x1, R4 ;  /* 0x00000001ff027819 */ /* 0x000fe20000011604 */
[----:B------:R-:W-:Y:S01]  /*5550*/  IMAD.MOV.U32 R19, RZ, RZ, -0x1 ;  /* 0xffffffffff137424 */ /* 0x000fe200078e00ff */
[----:B------:R-:W-:Y:S01]  /*5560*/  ISETP.GT.U32.AND P1, PT, R4, 0xd, PT ;  /* 0x0000000d0400780c */ /* 0x000fe20003f24070 */
[----:B------:R-:W-:Y:S01]  /*5570*/  IMAD.MOV.U32 R22, RZ, RZ, -0x1 ;  /* 0xffffffffff167424 */ /* 0x000fe200078e00ff */
[----:B------:R-:W-:-:S02]  /*5580*/  PLOP3.LUT P3, PT, PT, PT, UP0, 0x80, 0x0 ;  /* 0x000000000000781c */ /* 0x000fc40003f6f008 */
[----:B------:R-:W-:Y:S01]  /*5590*/  ISETP.LT.U32.AND P1, PT, R5, 0xe, P1 ;  /* 0x0000000e0500780c */ /* 0x000fe20000f21070 */
[----:B------:R-:W0:Y:S01]  /*55a0*/  @P4 S2R R8, SR_CgaCtaId ;  /* 0x0000000000084919 */ /* 0x000e220000008800 */
[----:B------:R-:W-:-:S04]  /*55b0*/  @P4 MOV R3, 0x400 ;  /* 0x0000040000034802 */ /* 0x000fc80000000f00 */
[----:B0-----:R-:W-:Y:S01]  /*55c0*/  @P4 LEA R8, R8, R3, 0x18 ;  /* 0x0000000308084211 */ /* 0x001fe200078ec0ff */
[----:B------:R-:W-:-:S03]  /*55d0*/  IMAD.WIDE.U32 R2, R2, -0x6db6db6d, RZ ;  /* 0x9249249302027825 */ /* 0x000fc600078e00ff */
[----:B------:R0:W-:Y:S01]  /*55e0*/  @P4 SYNCS.ARRIVE.TRANS64.A1T0 RZ, [R8+URZ+0x118], RZ ;  /* 0x000118ff08ff49a7 */ /* 0x0001e2000810003f */
[----:B------:R-:W-:Y:S01]  /*55f0*/  IMAD.MOV.U32 R2, RZ, RZ, -0x1 ;  /* 0xffffffffff027424 */ /* 0x000fe200078e00ff */
[----:B------:R-:W-:Y:S02]  /*5600*/  SHF.R.U32.HI R5, RZ, 0x2, R3 ;  /* 0x00000002ff057819 */ /* 0x000fe40000011603 */
[----:B------:R-:W-:-:S03]  /*5610*/  SEL R3, RZ, 0x1, !P1 ;  /* 0x00000001ff037807 */ /* 0x000fc60004800000 */
[----:B------:R-:W-:Y:S01]  /*5620*/  IMAD R7, R5, -0xe, R4 ;  /* 0xfffffff205077824 */ /* 0x000fe200078e0204 */
[----:B------:R-:W-:Y:S02]  /*5630*/  LOP3.LUT R0, R0, R3, RZ, 0x3c, !PT ;  /* 0x0000000300007212 */ /* 0x000fe400078e3cff */
[----:B------:R-:W-:Y:S02]  /*5640*/  PRMT R3, RZ, 0x7610, R3 ;  /* 0x00007610ff037816 */ /* 0x000fe40000000003 */
[----:B------:R-:W-:Y:S02]  /*5650*/  @P3 LOP3.LUT R0, R0, 0x1, R5, 0x78, !PT ;  /* 0x0000000100003812 */ /* 0x000fe400078e7805 */
[----:B0-----:R-:W-:Y:S02]  /*5660*/  PRMT R8, RZ, 0x7610, R8 ;  /* 0x00007610ff087816 */ /* 0x001fe40000000008 */
[----:B--2---:R-:W-:-:S04]  /*5670*/  IADD3 R18, P4, R18, R10, RZ ;  /* 0x0000000a12127210 */ /* 0x004fc80007f9e0ff */
[----:B------:R-:W-:Y:S01]  /*5680*/  ISETP.GE.U32.AND P1, PT, R18, UR8, PT ;  /* 0x0000000812007c0c */ /* 0x000fe2000bf26070 */
[----:B------:R-:W-:-:S05]  /*5690*/  IMAD.X R17, R17, 0x1, R23, P4 ;  /* 0x0000000111117824 */ /* 0x000fca00020e0617 */
[----:B------:R-:W-:-:S13]  /*56a0*/  ISETP.GE.U32.AND.EX P1, PT, R17, UR9, PT, P1 ;  /* 0x0000000911007c0c */ /* 0x000fda000bf26110 */
[----:B------:R-:W-:Y:S05]  /*56b0*/  @P1 BRA `(.L_x_115) ;  /* 0x00000004005c1947 */ /* 0x000fea0003800000 */
[----:B------:R-:W0:Y:S01]  /*56c0*/  S2R R11, SR_CTAID.X ;  /* 0x00000000000b7919 */ /* 0x000e220000002500 */
[----:B------:R-:W-:Y:S01]  /*56d0*/  ULDC.64 UR8, c[0x0][0x628] ;  /* 0x00018a0000087ab9 */ /* 0x000fe20000000a00 */
[----:B------:R-:W1:Y:S01]  /*56e0*/  LDC R12, c[0x0][0x144] ;  /* 0x00005100ff0c7b82 */ /* 0x000e620000000800 */
[----:B------:R-:W-:Y:S01]  /*56f0*/  ISETP.NE.U32.AND P1, PT, RZ, UR8, PT ;  /* 0x00000008ff007c0c */ /* 0x000fe2000bf25070 */
[----:B------:R-:W2:Y:S01]  /*5700*/  S2R R9, SR_CTAID.Y ;  /* 0x0000000000097919 */ /* 0x000ea20000002600 */
[----:B------:R-:W-:Y:S01]  /*5710*/  ULDC UR10, c[0x0][0x150] ;  /* 0x00005400000a7ab9 */ /* 0x000fe20000000800 */
[----:B------:R-:W-:Y:S01]  /*5720*/  ULDC UR11, c[0x0][0x630] ;  /* 0x00018c00000b7ab9 */ /* 0x000fe20000000800 */
[----:B------:R-:W-:Y:S01]  /*5730*/  ISETP.NE.AND.EX P1, PT, RZ, UR9, PT, P1 ;  /* 0x00000009ff007c0c */ /* 0x000fe2000bf25310 */
[----:B------:R-:W-:Y:S01]  /*5740*/  IMAD.MOV.U32 R2, RZ, RZ, R18 ;  /* 0x000000ffff027224 */ /* 0x000fe200078e0012 */
[----:B0-----:R-:W-:-:S05]  /*5750*/  I2FP.F32.U32 R3, R11 ;  /* 0x0000000b00037245 */ /* 0x001fca0000201000 */
[----:B------:R-:W-:Y:S01]  /*5760*/  FMUL R14, R3, UR10 ;  /* 0x0000000a030e7c20 */ /* 0x000fe20008400000 */
[----:B------:R-:W-:-:S05]  /*5770*/  IMAD.MOV.U32 R3, RZ, RZ, R17 ;  /* 0x000000ffff037224 */ /* 0x000fca00078e0011 */
[----:B--2---:R-:W-:Y:S05]  /*5780*/  @!P1 BRA `(.L_x_116) ;  /* 0x0000000000289947 */ /* 0x004fea0003800000 */
[----:B------:R-:W-:Y:S02]  /*5790*/  ULDC UR10, c[0x0][0x634] ;  /* 0x00018d00000a7ab9 */ /* 0x000fe40000000800 */
[----:B------:R-:W-:-:S05]  /*57a0*/  IADD3 R3, P1, R18, UR10, RZ ;  /* 0x0000000a12037c10 */ /* 0x000fca000ff3e0ff */
[----:B------:R-:W-:-:S04]  /*57b0*/  IMAD.X R13, RZ, RZ, R17, P1 ;  /* 0x000000ffff0d7224 */ /* 0x000fc800008e0611 */
[----:B------:R-:W-:-:S04]  /*57c0*/  IMAD.WIDE.U32 R4, R13, UR8, RZ ;  /* 0x000000080d047c25 */ /* 0x000fc8000f8e00ff */
[----:B------:R-:W-:-:S04]  /*57d0*/  IMAD.WIDE.U32 R4, P1, R3, UR9, R4 ;  /* 0x0000000903047c25 */ /* 0x000fc8000f820004 */
[----:B------:R-:W-:-:S04]  /*57e0*/  IMAD.WIDE.U32 R2, R3, UR8, RZ ;  /* 0x0000000803027c25 */ /* 0x000fc8000f8e00ff */
[----:B------:R-:W-:Y:S01]  /*57f0*/  IMAD.MOV.U32 R2, RZ, RZ, R5 ;  /* 0x000000ffff027224 */ /* 0x000fe200078e0005 */
[----:B------:R-:W-:Y:S01]  /*5800*/  IADD3 RZ, P3, R3, R4, RZ ;  /* 0x0000000403ff7210 */ /* 0x000fe20007f7e0ff */
[----:B------:R-:W-:-:S04]  /*5810*/  IMAD.X R3, RZ, RZ, RZ, P1 ;  /* 0x000000ffff037224 */ /* 0x000fc800008e06ff */
[----:B------:R-:W-:-:S08]  /*5820*/  IMAD.WIDE.U32.X R2, R13, UR9, R2, P3 ;  /* 0x000000090d027c25 */ /* 0x000fd000098e0402 */
.L_x_116:
[--C-:B------:R-:W-:Y:S01]  /*5830*/  SHF.R.U64 R10, R2, UR11, R3.reuse ;  /* 0x0000000b020a7c19 */ /* 0x100fe20008001203 */
[----:B------:R-:W0:Y:S01]  /*5840*/  F2I.U32.TRUNC.NTZ R14, R14 ;  /* 0x0000000e000e7305 */ /* 0x000e22000020f000 */
[----:B------:R-:W-:Y:S01]  /*5850*/  SHF.R.U32.HI R2, RZ, UR11, R3 ;  /* 0x0000000bff027c19 */ /* 0x000fe20008011603 */
[----:B------:R-:W-:Y:S01]  /*5860*/  ULDC.64 UR8, c[0x0][0x620] ;  /* 0x0001880000087ab9 */ /* 0x000fe20000000a00 */
[----:B------:R-:W-:Y:S01]  /*5870*/  IADD3 R5, P1, RZ, -R10, RZ ;  /* 0x8000000aff057210 */ /* 0x000fe20007f3e0ff */
[----:B------:R-:W-:Y:S01]  /*5880*/  IMAD.MOV.U32 R3, RZ, RZ, R17 ;  /* 0x000000ffff037224 */ /* 0x000fe200078e0011 */
[----:B------:R-:W-:-:S03]  /*5890*/  ULDC.64 UR10, c[0x0][0x640] ;  /* 0x00019000000a7ab9 */ /* 0x000fc60000000a00 */
[----:B------:R-:W-:Y:S01]  /*58a0*/  IMAD.X R2, RZ, RZ, ~R2, P1 ;  /* 0x000000ffff027224 */ /* 0x000fe200008e0e02 */
[----:B------:R-:W-:-:S03]  /*58b0*/  ISETP.NE.U32.AND P1, PT, RZ, UR10, PT ;  /* 0x0000000aff007c0c */ /* 0x000fc6000bf25070 */
[----:B------:R-:W-:Y:S01]  /*58c0*/  IMAD R4, R2, UR8, RZ ;  /* 0x0000000802047c24 */ /* 0x000fe2000f8e02ff */
[----:B------:R-:W-:Y:S01]  /*58d0*/  ISETP.NE.AND.EX P1, PT, RZ, UR11, PT, P1 ;  /* 0x0000000bff007c0c */ /* 0x000fe2000bf25310 */
[----:B------:R-:W-:-:S04]  /*58e0*/  IMAD.MOV.U32 R2, RZ, RZ, R18 ;  /* 0x000000ffff027224 */ /* 0x000fc800078e0012 */
[----:B------:R-:W-:Y:S01]  /*58f0*/  IMAD.WIDE.U32 R2, R5, UR8, R2 ;  /* 0x0000000805027c25 */ /* 0x000fe2000f8e0002 */
[----:B------:R-:W-:-:S03]  /*5900*/  ULDC UR8, c[0x0][0x618] ;  /* 0x0001860000087ab9 */ /* 0x000fc60000000800 */
[----:B------:R-:W-:Y:S01]  /*5910*/  IMAD R5, R5, UR9, R4 ;  /* 0x0000000905057c24 */ /* 0x000fe2000f8e0204 */
[----:B------:R-:W-:Y:S01]  /*5920*/  ULDC UR9, c[0x0][0x154] ;  /* 0x0000550000097ab9 */ /* 0x000fe20000000800 */
[----:B0-----:R-:W-:Y:S02]  /*5930*/  IMAD.MOV R4, RZ, RZ, -R14 ;  /* 0x000000ffff047224 */ /* 0x001fe400078e0a0e */
[----:B------:R-:W0:Y:S01]  /*5940*/  LDC R14, c[0x0][0x148] ;  /* 0x00005200ff0e7b82 */ /* 0x000e220000000800 */
[----:B------:R-:W-:Y:S02]  /*5950*/  IMAD.IADD R3, R3, 0x1, R5 ;  /* 0x0000000103037824 */ /* 0x000fe400078e0205 */
[----:B-1----:R-:W-:Y:S01]  /*5960*/  IMAD R11, R12, R4, R11 ;  /* 0x000000040c0b7224 */ /* 0x002fe200078e020b */
[----:B------:R-:W-:Y:S02]  /*5970*/  I2FP.F32.U32 R4, R9 ;  /* 0x0000000900047245 */ /* 0x000fe40000201000 */
[----:B------:R-:W-:-:S02]  /*5980*/  SHF.R.U64 R12, R2, UR8, R3 ;  /* 0x00000008020c7c19 */ /* 0x000fc40008001203 */
[----:B------:R-:W-:Y:S01]  /*5990*/  SHF.R.U32.HI R3, RZ, UR8, R3 ;  /* 0x00000008ff037c19 */ /* 0x000fe20008011603 */
[----:B------:R-:W-:Y:S01]  /*59a0*/  FMUL R4, R4, UR9 ;  /* 0x0000000904047c20 */ /* 0x000fe20008400000 */
[----:B------:R-:W-:Y:S02]  /*59b0*/  ULDC UR8, c[0x0][0x608] ;  /* 0x0001820000087ab9 */ /* 0x000fe40000000800 */
[--C-:B------:R-:W-:Y:S01]  /*59c0*/  SHF.R.U64 R15, R12, UR8, R3.reuse ;  /* 0x000000080c0f7c19 */ /* 0x100fe20008001203 */
[----:B------:R1:W2:Y:S01]  /*59d0*/  F2I.U32.TRUNC.NTZ R20, R4 ;  /* 0x0000000400147305 */ /* 0x0002a2000020f000 */
[----:B------:R-:W-:Y:S01]  /*59e0*/  SHF.R.U32.HI R2, RZ, UR8, R3 ;  /* 0x00000008ff027c19 */ /* 0x000fe20008011603 */
[----:B------:R-:W-:-:S03]  /*59f0*/  ULDC UR8, c[0x0][0x658] ;  /* 0x0001960000087ab9 */ /* 0x000fc60000000800 */
[--C-:B------:R-:W-:Y:S02]  /*5a00*/  SHF.R.U64 R13, R15, UR8, R2.reuse ;  /* 0x000000080f0d7c19 */ /* 0x100fe40008001202 */
[----:B------:R-:W-:-:S03]  /*5a10*/  SHF.R.U32.HI R19, RZ, UR8, R2 ;  /* 0x00000008ff137c19 */ /* 0x000fc60008011602 */
[----:B------:R-:W-:Y:S02]  /*5a20*/  IMAD.MOV.U32 R2, RZ, RZ, R13 ;  /* 0x000000ffff027224 */ /* 0x000fe400078e000d */
[----:B------:R-:W-:Y:S01]  /*5a30*/  IMAD.MOV.U32 R3, RZ, RZ, R19 ;  /* 0x000000ffff037224 */ /* 0x000fe200078e0013 */
[----:B-1----:R-:W-:Y:S06]  /*5a40*/  @!P1 BRA `(.L_x_117) ;  /* 0x0000000000289947 */ /* 0x002fec0003800000 */
        /* <DEDUP_REMOVED lines=10> */
.L_x_117:
[----:B------:R-:W1:Y:S01]  /*5af0*/  LDC R4, c[0x0][0x65c] ;  /* 0x00019700ff047b82 */ /* 0x000e620000000800 */
[----:B------:R-:W-:Y:S01]  /*5b00*/  ULDC UR8, c[0x0][0x648] ;  /* 0x0001920000087ab9 */ /* 0x000fe20000000800 */
[----:B------:R-:W-:Y:S01]  /*5b10*/  LOP3.LUT R15, R15, UR7, RZ, 0xc0, !PT ;  /* 0x000000070f0f7c12 */ /* 0x000fe2000f8ec0ff */
[----:B--2---:R-:W-:Y:S01]  /*5b20*/  IMAD.MOV R20, RZ, RZ, -R20 ;  /* 0x000000ffff147224 */ /* 0x004fe200078e0a14 */
[----:B------:R-:W-:Y:S01]  /*5b30*/  SHF.R.U64 R2, R2, UR8, R3 ;  /* 0x0000000802027c19 */ /* 0x000fe20008001203 */
[----:B------:R-:W-:Y:S01]  /*5b40*/  ULDC UR8, c[0x0][0x638] ;  /* 0x00018e0000087ab9 */ /* 0x000fe20000000800 */
[----:B------:R-:W-:Y:S01]  /*5b50*/  LOP3.LUT R12, R12, UR4, RZ, 0xc0, !PT ;  /* 0x000000040c0c7c12 */ /* 0x000fe2000f8ec0ff */
[----:B------:R-:W-:Y:S01]  /*5b60*/  ULDC UR9, c[0x0][0x610] ;  /* 0x0001840000097ab9 */ /* 0x000fe20000000800 */
[----:B------:R-:W-:Y:S01]  /*5b70*/  IMAD.MOV.U32 R3, RZ, RZ, 0x1 ;  /* 0x00000001ff037424 */ /* 0x000fe200078e00ff */
[----:B-1----:R-:W-:Y:S01]  /*5b80*/  ISETP.NE.AND P1, PT, R4, 0x1, PT ;  /* 0x000000010400780c */ /* 0x002fe20003f25270 */
[----:B------:R-:W-:-:S02]  /*5b90*/  IMAD.MOV R4, RZ, RZ, -R2 ;  /* 0x000000ffff047224 */ /* 0x000fc400078e0a02 */
[----:B------:R-:W-:Y:S02]  /*5ba0*/  IMAD R2, R2, UR5, R15 ;  /* 0x0000000502027c24 */ /* 0x000fe4000f8e020f */
[----:B------:R-:W-:Y:S01]  /*5bb0*/  IMAD R13, R4, UR8, R13 ;  /* 0x00000008040d7c24 */ /* 0x000fe2000f8e020d */
[----:B------:R-:W-:-:S07]  /*5bc0*/  ULDC UR8, c[0x0][0x600] ;  /* 0x0001800000087ab9 */ /* 0x000fce0000000800 */
[----:B0-----:R-:W-:-:S04]  /*5bd0*/  @P1 IMAD R11, R14, R20, R9 ;  /* 0x000000140e0b1224 */ /* 0x001fc800078e0209 */
[----:B------:R-:W-:Y:S02]  /*5be0*/  IMAD R11, R2, UR9, R11 ;  /* 0x00000009020b7c24 */ /* 0x000fe4000f8e020b */
[----:B------:R-:W-:-:S05]  /*5bf0*/  IMAD R2, R13, UR8, R12 ;  /* 0x000000080d027c24 */ /* 0x000fca000f8e020c */
[----:B------:R-:W-:Y:S02]  /*5c00*/  SEL R22, R2, R11, !P1 ;  /* 0x0000000b02167207 */ /* 0x000fe40004800000 */
[----:B------:R-:W-:Y:S01]  /*5c10*/  SEL R19, R11, R2, !P1 ;  /* 0x000000020b137207 */ /* 0x000fe20004800000 */
[----:B------:R-:W-:-:S07]  /*5c20*/  IMAD.MOV.U32 R2, RZ, RZ, R10 ;  /* 0x000000ffff027224 */ /* 0x000fce00078e000a */
.L_x_115:
[----:B------:R-:W-:Y:S05]  /*5c30*/  BSYNC B1 ;  /* 0x0000000000017941 */ /* 0x000fea0003800000 */
.L_x_114:
[----:B------:R-:W-:-:S13]  /*5c40*/  LOP3.LUT P1, RZ, R3, 0xff, RZ, 0xc0, !PT ;  /* 0x000000ff03ff7812 */ /* 0x000fda000782c0ff */
[----:B------:R-:W-:Y:S05]  /*5c50*/  @P1 BRA `(.L_x_118) ;  /* 0xfffffff400101947 */ /* 0x000fea000383ffff */
[----:B------:R-:W-:Y:S05]  /*5c60*/  BSYNC B0 ;  /* 0x0000000000007941 */ /* 0x000fea0003800000 */
.L_x_106:
[----:B------:R-:W-:-:S03]  /*5c70*/  UMOV UR8, 0xffffffff ;  /* 0xffffffff00087882 */ /* 0x000fc60000000000 */
[----:B------:R-:W-:Y:S05]  /*5c80*/  BRA.DIV UR8, `(.L_x_119) ;  /* 0x0000000a08a87947 */ /* 0x000fea000b800000 */
[----:B------:R-:W-:-:S13]  /*5c90*/  ELECT P6, URZ, PT ;  /* 0x00000000003f782f */ /* 0x000fda00038c0000 */
.L_x_145:
[----:B------:R-:W-:Y:S04]  /*5ca0*/  BSSY B0, `(.L_x_120) ;  /* 0x0000085000007945 */ /* 0x000fe80003800000 */
[----:B------:R-:W-:Y:S05]  /*5cb0*/  @!P6 BRA `(.L_x_121) ;  /* 0x00000008000ce947 */ /* 0x000fea0003800000 */
[----:B------:R-:W-:-:S04]  /*5cc0*/  LOP3.LUT R16, R16, 0x2, RZ, 0xfc, !PT ;  /* 0x0000000210107812 */ /* 0x000fc800078efcff */
[----:B------:R-:W-:-:S13]  /*5cd0*/  ISETP.NE.AND P0, PT, R16, 0x3, PT ;  /* 0x000000031000780c */ /* 0x000fda0003f05270 */
[----:B------:R-:W-:Y:S05]  /*5ce0*/  @!P0 BRA `(.L_x_122) ;  /* 0x0000000000048947 */ /* 0x000fea0003800000 */
[----:B------:R-:W-:Y:S01]  /*5cf0*/  BPT.TRAP 0x1 ;  /* 0x000000040000795c */ /* 0x000fe20000300000 */
.L_x_122:
[----:B------:R-:W0:Y:S01]  /*5d00*/  S2R R3, SR_CgaCtaId ;  /* 0x0000000000037919 */ /* 0x000e220000008800 */
[----:B------:R-:W-:Y:S02]  /*5d10*/  MOV R2, 0x400 ;  /* 0x0000040000027802 */ /* 0x000fe40000000f00 */
[----:B------:R-:W-:Y:S02]  /*5d20*/  SHF.L.U32 R4, R0, 0x1f, RZ ;  /* 0x0000001f00047819 */ /* 0x000fe400000006ff */
[----:B0-----:R-:W-:-:S05]  /*5d30*/  LEA R2, R3, R2, 0x18 ;  /* 0x0000000203027211 */ /* 0x001fca00078ec0ff */
[----:B------:R-:W-:-:S04]  /*5d40*/  VIADD R2, R2, 0x70 ;  /* 0x0000007002027836 */ /* 0x000fc80000000000 */
[C---:B------:R-:W-:Y:S02]  /*5d50*/  IMAD R9, R7.reuse, 0x8, R2 ;  /* 0x0000000807097824 */ /* 0x040fe400078e0202 */
[----:B------:R-:W-:Y:S02]  /*5d60*/  VIADD R7, R7, 0x1 ;  /* 0x0000000107077836 */ /* 0x000fe40000000000 */
[----:B------:R-:W0:Y:S03]  /*5d70*/  SYNCS.PHASECHK.TRANS64.TRYWAIT P0, [R9+URZ], R4 ;  /* 0x00000004090075a7 */ /* 0x000e26000800017f */
[----:B------:R-:W-:-:S04]  /*5d80*/  ISETP.NE.AND P1, PT, R7, 0xe, PT ;  /* 0x0000000e0700780c */ /* 0x000fc80003f25270 */
[----:B------:R-:W-:Y:S02]  /*5d90*/  SEL R3, RZ, 0x1, P1 ;  /* 0x00000001ff037807 */ /* 0x000fe40000800000 */
[----:B------:R-:W-:Y:S02]  /*5da0*/  SEL R7, R7, RZ, P1 ;  /* 0x000000ff07077207 */ /* 0x000fe40000800000 */
[----:B------:R-:W-:-:S03]  /*5db0*/  LOP3.LUT R6, R0, R3, RZ, 0x3c, !PT ;  /* 0x0000000300067212 */ /* 0x000fc600078e3cff */
[----:B------:R-:W-:Y:S01]  /*5dc0*/  IMAD R8, R7, 0x8, R2 ;  /* 0x0000000807087824 */ /* 0x000fe200078e0202 */
[----:B------:R-:W-:Y:S01]  /*5dd0*/  SHF.L.U32 R5, R6, 0x1f, RZ ;  /* 0x0000001f06057819 */ /* 0x000fe200000006ff */
[----:B0-----:R-:W-:Y:S06]  /*5de0*/  @!P0 BRA `(.L_x_123) ;  /* 0x0000000800708947 */ /* 0x001fec0003800000 */
.L_x_146:
[----:B------:R-:W1:Y:S01]  /*5df0*/  SYNCS.PHASECHK.TRANS64.TRYWAIT P0, [R8+URZ], R5 ;  /* 0x00000005080075a7 */ /* 0x000e62000800017f */
[----:B------:R-:W-:-:S05]  /*5e00*/  VIADD R0, R7, 0x1 ;  /* 0x0000000107007836 */ /* 0x000fca0000000000 */
[----:B------:R-:W-:-:S04]  /*5e10*/  ISETP.NE.AND P1, PT, R0, 0xe, PT ;  /* 0x0000000e0000780c */ /* 0x000fc80003f25270 */
[----:B------:R-:W-:Y:S02]  /*5e20*/  SEL R3, RZ, 0x1, P1 ;  /* 0x00000001ff037807 */ /* 0x000fe40000800000 */
[----:B------:R-:W-:Y:S02]  /*5e30*/  SEL R7, R0, RZ, P1 ;  /* 0x000000ff00077207 */ /* 0x000fe40000800000 */
[----:B------:R-:W-:-:S03]  /*5e40*/  LOP3.LUT R6, R6, R3, RZ, 0x3c, !PT ;  /* 0x0000000306067212 */ /* 0x000fc600078e3cff */
[----:B0-----:R-:W-:Y:S01]  /*5e50*/  IMAD R9, R7, 0x8, R2 ;  /* 0x0000000807097824 */ /* 0x001fe200078e0202 */
[----:B------:R-:W-:Y:S01]  /*5e60*/  SHF.L.U32 R4, R6, 0x1f, RZ ;  /* 0x0000001f06047819 */ /* 0x000fe200000006ff */
[----:B-1----:R-:W-:Y:S06]  /*5e70*/  @!P0 BRA `(.L_x_124) ;  /* 0x0000000800608947 */ /* 0x002fec0003800000 */
.L_x_147:
        /* <DEDUP_REMOVED lines=9> */
.L_x_148:
        /* <DEDUP_REMOVED lines=9> */
.L_x_149:
        /* <DEDUP_REMOVED lines=9> */
.L_x_150:
        /* <DEDUP_REMOVED lines=9> */
.L_x_151:
        /* <DEDUP_REMOVED lines=9> */
.L_x_152:
        /* <DEDUP_REMOVED lines=9> */
.L_x_153:
        /* <DEDUP_REMOVED lines=9> */
.L_x_154:
        /* <DEDUP_REMOVED lines=9> */
.L_x_155:
        /* <DEDUP_REMOVED lines=9> */
.L_x_156:
[----:B------:R-:W1:Y:S01]  /*6390*/  SYNCS.PHASECHK.TRANS64.TRYWAIT P0, [R8+URZ], R5 ;  /* 0x00000005080075a7 */ /* 0x000e62000800017f */
[----:B------:R-:W-:-:S05]  /*63a0*/  VIADD R0, R7, 0x1 ;  /* 0x0000000107007836 */ /* 0x000fca0000000000 */
[----:B------:R-:W-:-:S04]  /*63b0*/  ISETP.NE.AND P1, PT, R0, 0xe, PT ;  /* 0x0000000e0000780c */ /* 0x000fc80003f25270 */
[----:B------:R-:W-:Y:S02]  /*63c0*/  SEL R3, RZ, 0x1, P1 ;  /* 0x00000001ff037807 */ /* 0x000fe40000800000 */
[----:B------:R-:W-:Y:S02]  /*63d0*/  SEL R7, R0, RZ, P1 ;  /* 0x000000ff00077207 */ /* 0x000fe40000800000 */
[----:B0-----:R-:W-:-:S03]  /*63e0*/  LOP3.LUT R9, R6, R3, RZ, 0x3c, !PT ;  /* 0x0000000306097212 */ /* 0x001fc600078e3cff */
[----:B------:R-:W-:Y:S01]  /*63f0*/  IMAD R11, R7, 0x8, R2 ;  /* 0x00000008070b7824 */ /* 0x000fe200078e0202 */
[----:B------:R-:W-:Y:S01]  /*6400*/  SHF.L.U32 R6, R9, 0x1f, RZ ;  /* 0x0000001f09067819 */ /* 0x000fe200000006ff */
[----:B-1----:R-:W-:Y:S06]  /*6410*/  @!P0 BRA `(.L_x_134) ;  /* 0x0000000400c08947 */ /* 0x002fec0003800000 */
.L_x_157:
[----:B------:R-:W1:Y:S01]  /*6420*/  SYNCS.PHASECHK.TRANS64.TRYWAIT P0, [R11+URZ], R6 ;  /* 0x000000060b0075a7 */ /* 0x000e62000800017f */
[----:B------:R-:W-:-:S05]  /*6430*/  VIADD R0, R7, 0x1 ;  /* 0x0000000107007836 */ /* 0x000fca0000000000 */
[----:B------:R-:W-:-:S04]  /*6440*/  ISETP.NE.AND P1, PT, R0, 0xe, PT ;  /* 0x0000000e0000780c */ /* 0x000fc80003f25270 */
[----:B------:R-:W-:Y:S02]  /*6450*/  SEL R4, RZ, 0x1, P1 ;  /* 0x00000001ff047807 */ /* 0x000fe40000800000 */
[----:B------:R-:W-:Y:S02]  /*6460*/  SEL R3, R0, RZ, P1 ;  /* 0x000000ff00037207 */ /* 0x000fe40000800000 */
[----:B------:R-:W-:Y:S01]  /*6470*/  LOP3.LUT R0, R9, R4, RZ, 0x3c, !PT ;  /* 0x0000000409007212 */ /* 0x000fe200078e3cff */
[----:B-1----:R-:W-:Y:S06]  /*6480*/  @!P0 BRA `(.L_x_135) ;  /* 0x0000000400b88947 */ /* 0x002fec0003800000 */
.L_x_158:
[----:B------:R-:W-:Y:S01]  /*6490*/  IMAD R3, R3, 0x8, R2 ;  /* 0x0000000803037824 */ /* 0x000fe200078e0202 */
[----:B------:R-:W-:-:S07]  /*64a0*/  SHF.L.U32 R0, R0, 0x1f, RZ ;  /* 0x0000001f00007819 */ /* 0x000fce00000006ff */
.L_x_136:
[----:B--2---:R2:W3:Y:S02]  /*64b0*/  SYNCS.PHASECHK.TRANS64.TRYWAIT P0, [R3+URZ], R0 ;  /* 0x00000000030075a7 */ /* 0x0044e4000800017f */
[----:B---3--:R-:W-:Y:S05]  /*64c0*/  @!P0 NANOSLEEP.SYNCS 0x989680 ;  /* 0x009896800000895d */ /* 0x008fea0003900000 */
[----:B------:R-:W3:Y:S02]  /*64d0*/  @!P0 SYNCS.PHASECHK.TRANS64 P0, [R3+URZ], R0 ;  /* 0x00000000030085a7 */ /* 0x000ee4000800007f */
[----:B---3--:R-:W-:Y:S05]  /*64e0*/  @!P0 BRA `(.L_x_136) ;  /* 0xfffffffc00f08947 */ /* 0x008fea000383ffff */
.L_x_121:
[----:B------:R-:W-:Y:S05]  /*64f0*/  BSYNC B0 ;  /* 0x0000000000007941 */ /* 0x000fea0003800000 */
.L_x_120:
[----:B------:R-:W-:Y:S05]  /*6500*/  EXIT ;  /* 0x000000000000794d */ /* 0x000fea0003800000 */
.L_x_20:
[----:B-1----:R1:W2:Y:S02]  /*6510*/  SYNCS.PHASECHK.TRANS64.TRYWAIT P0, [R65+URZ], R0 ;  /* 0x00000000410075a7 */ /* 0x0022a4000800017f */
[----:B--2---:R-:W-:Y:S05]  /*6520*/  @!P0 NANOSLEEP.SYNCS 0x989680 ;  /* 0x009896800000895d */ /* 0x004fea0003900000 */
[----:B------:R-:W2:Y:S02]  /*6530*/  @!P0 SYNCS.PHASECHK.TRANS64 P0, [R65+URZ], R0 ;  /* 0x00000000410085a7 */ /* 0x000ea4000800007f */
[----:B--2---:R-:W-:Y:S05]  /*6540*/  @!P0 BRA `(.L_x_20) ;  /* 0xfffffffc00f08947 */ /* 0x004fea000383ffff */
[----:B------:R-:W-:Y:S05]  /*6550*/  BRA `(.L_x_137) ;  /* 0xffffffb000e07947 */ /* 0x000fea000383ffff */
.L_x_25:
[----:B--2---:R2:W3:Y:S02]  /*6560*/  SYNCS.PHASECHK.TRANS64.TRYWAIT P1, [R3+URZ], R0 ;  /* 0x00000000030075a7 */ /* 0x0044e4000802017f */
[----:B---3--:R-:W-:Y:S05]  /*6570*/  @!P1 NANOSLEEP.SYNCS 0x989680 ;  /* 0x009896800000995d */ /* 0x008fea0003900000 */
[----:B------:R-:W3:Y:S02]  /*6580*/  @!P1 SYNCS.PHASECHK.TRANS64 P1, [R3+URZ], R0 ;  /* 0x00000000030095a7 */ /* 0x000ee4000802007f */
[----:B---3--:R-:W-:Y:S05]  /*6590*/  @!P1 BRA `(.L_x_25) ;  /* 0xfffffffc00f09947 */ /* 0x008fea000383ffff */
[----:B------:R-:W-:Y:S05]  /*65a0*/  BRA `(.L_x_24) ;  /* 0xffffffb400447947 */ /* 0x000fea000383ffff */
.L_x_30:
[----:B--2---:R-:W-:-:S04]  /*65b0*/  IMAD.U32 R5, RZ, RZ, UR4 ;  /* 0x00000004ff057e24 */ /* 0x004fc8000f8e00ff */
[----:B------:R2:W3:Y:S03]  /*65c0*/  SYNCS.PHASECHK.TRANS64.TRYWAIT P1, [R5+URZ], R4 ;  /* 0x00000004050075a7 */ /* 0x0004e6000802017f */
[----:B---3--:R-:W-:Y:S05]  /*65d0*/  @!P1 NANOSLEEP.SYNCS 0x989680 ;  /* 0x009896800000995d */ /* 0x008fea0003900000 */
[----:B------:R-:W3:Y:S02]  /*65e0*/  @!P1 SYNCS.PHASECHK.TRANS64 P1, [R5+URZ], R4 ;  /* 0x00000004050095a7 */ /* 0x000ee4000802007f */
[----:B---3--:R-:W-:Y:S05]  /*65f0*/  @!P1 BRA `(.L_x_30) ;  /* 0xfffffffc00ec9947 */ /* 0x008fea000383ffff */
[----:B------:R-:W-:Y:S05]  /*6600*/  BRA `(.L_x_29) ;  /* 0xffffffb400fc7947 */ /* 0x000fea000383ffff */
.L_x_38:
[----:B-1----:R1:W2:Y:S02]  /*6610*/  SYNCS.PHASECHK.TRANS64.TRYWAIT P0, [R65+URZ+0x10], R0 ;  /* 0x00001000410075a7 */ /* 0x0022a4000800017f */
[----:B--2---:R-:W-:Y:S05]  /*6620*/  @!P0 NANOSLEEP.SYNCS 0x989680 ;  /* 0x009896800000895d */ /* 0x004fea0003900000 */
[----:B------:R-:W2:Y:S02]  /*6630*/  @!P0 SYNCS.PHASECHK.TRANS64 P0, [R65+URZ+0x10], R0 ;  /* 0x00001000410085a7 */ /* 0x000ea4000800007f */
[----:B--2---:R-:W-:Y:S05]  /*6640*/  @!P0 BRA `(.L_x_38) ;  /* 0xfffffffc00f08947 */ /* 0x004fea000383ffff */
[----:B------:R-:W-:Y:S05]  /*6650*/  BRA `(.L_x_138) ;  /* 0xffffffbc00547947 */ /* 0x000fea000383ffff */
.L_x_107:
[----:B------:R-:W-:Y:S01]  /*6660*/  BSSY B1, `(.L_x_139) ;  /* 0x0000006000017945 */ /* 0x000fe20003800000 */
[----:B------:R-:W-:-:S07]  /*6670*/  IMAD.MOV.U32 R15, RZ, RZ, -0x1 ;  /* 0xffffffffff0f7424 */ /* 0x000fce00078e00ff */
[----:B-----5:R-:W-:Y:S05]  /*6680*/  WARPSYNC.COLLECTIVE R15, `(.L_x_140) ;  /* 0x000000000f0c7348 */ /* 0x020fea0003c00000 */
[----:B------:R-:W-:Y:S02]  /*6690*/  ELECT P6, UR62, PT ;  /* 0x00000000003e782f */ /* 0x000fe400038c0000 */
[----:B------:R-:W-:Y:S01]  /*66a0*/  MOV R14, UR62 ;  /* 0x0000003e000e7c02 */ /* 0x000fe20008000f00 */
[----:B-----5:R-:W-:Y:S10]  /*66b0*/  ENDCOLLECTIVE ;  /* 0x000000000000791b */ /* 0x020ff40003800000 */
.L_x_140:
[----:B------:R-:W-:Y:S05]  /*66c0*/  BSYNC B1 ;  /* 0x0000000000017941 */ /* 0x000fea0003800000 */
.L_x_139:
[----:B------:R-:W-:Y:S05]  /*66d0*/  BRA `(.L_x_141) ;  /* 0xffffffe8007c7947 */ /* 0x000fea000383ffff */
.L_x_110:
[----:B0-----:R0:W1:Y:S02]  /*66e0*/  SYNCS.PHASECHK.TRANS64.TRYWAIT P1, [R10+URZ+0x70], R5 ;  /* 0x000070050a0075a7 */ /* 0x001064000802017f */
[----:B-1----:R-:W-:Y:S05]  /*66f0*/  @!P1 NANOSLEEP.SYNCS 0x989680 ;  /* 0x009896800000995d */ /* 0x002fea0003900000 */
[----:B------:R-:W1:Y:S02]  /*6700*/  @!P1 SYNCS.PHASECHK.TRANS64 P1, [R10+URZ+0x70], R5 ;  /* 0x000070050a0095a7 */ /* 0x000e64000802007f */
[----:B-1----:R-:W-:Y:S05]  /*6710*/  @!P1 BRA `(.L_x_110) ;  /* 0xfffffffc00f09947 */ /* 0x002fea000383ffff */
[----:B------:R-:W-:Y:S05]  /*6720*/  BRA `(.L_x_142) ;  /* 0xffffffe800b47947 */ /* 0x000fea000383ffff */
.L_x_119:
[----:B------:R-:W-:Y:S01]  /*6730*/  BSSY B0, `(.L_x_143) ;  /* 0x0000006000007945 */ /* 0x000fe20003800000 */
[----:B------:R-:W-:-:S07]  /*6740*/  IMAD.MOV.U32 R15, RZ, RZ, -0x1 ;  /* 0xffffffffff0f7424 */ /* 0x000fce00078e00ff */
[----:B-----5:R-:W-:Y:S05]  /*6750*/  WARPSYNC.COLLECTIVE R15, `(.L_x_144) ;  /* 0x000000000f0c7348 */ /* 0x020fea0003c00000 */
[----:B------:R-:W-:Y:S02]  /*6760*/  ELECT P6, UR62, PT ;  /* 0x00000000003e782f */ /* 0x000fe400038c0000 */
[----:B------:R-:W-:Y:S01]  /*6770*/  MOV R14, UR62 ;  /* 0x0000003e000e7c02 */ /* 0x000fe20008000f00 */
[----:B-----5:R-:W-:Y:S10]  /*6780*/  ENDCOLLECTIVE ;  /* 0x000000000000791b */ /* 0x020ff40003800000 */
.L_x_144:
[----:B------:R-:W-:Y:S05]  /*6790*/  BSYNC B0 ;  /* 0x0000000000007941 */ /* 0x000fea0003800000 */
.L_x_143:
[----:B------:R-:W-:Y:S05]  /*67a0*/  BRA `(.L_x_145) ;  /* 0xfffffff4003c7947 */ /* 0x000fea000383ffff */
.L_x_123:
[----:B0-----:R0:W1:Y:S02]  /*67b0*/  SYNCS.PHASECHK.TRANS64.TRYWAIT P0, [R9+URZ], R4 ;  /* 0x00000004090075a7 */ /* 0x001064000800017f */
[----:B-1----:R-:W-:Y:S05]  /*67c0*/  @!P0 NANOSLEEP.SYNCS 0x989680 ;  /* 0x009896800000895d */ /* 0x002fea0003900000 */
[----:B------:R-:W1:Y:S02]  /*67d0*/  @!P0 SYNCS.PHASECHK.TRANS64 P0, [R9+URZ], R4 ;  /* 0x00000004090085a7 */ /* 0x000e64000800007f */
[----:B-1----:R-:W-:Y:S05]  /*67e0*/  @!P0 BRA `(.L_x_123) ;  /* 0xfffffffc00f08947 */ /* 0x002fea000383ffff */
[----:B------:R-:W-:Y:S05]  /*67f0*/  BRA `(.L_x_146) ;  /* 0xfffffff4007c7947 */ /* 0x000fea000383ffff */
.L_x_124:
[----:B0-----:R0:W1:Y:S02]  /*6800*/  SYNCS.PHASECHK.TRANS64.TRYWAIT P0, [R8+URZ], R5 ;  /* 0x00000005080075a7 */ /* 0x001064000800017f */
[----:B-1----:R-:W-:Y:S05]  /*6810*/  @!P0 NANOSLEEP.SYNCS 0x989680 ;  /* 0x009896800000895d */ /* 0x002fea0003900000 */
[----:B------:R-:W1:Y:S02]  /*6820*/  @!P0 SYNCS.PHASECHK.TRANS64 P0, [R8+URZ], R5 ;  /* 0x00000005080085a7 */ /* 0x000e64000800007f */
[----:B-1----:R-:W-:Y:S05]  /*6830*/  @!P0 BRA `(.L_x_124) ;  /* 0xfffffffc00f08947 */ /* 0x002fea000383ffff */
[----:B------:R-:W-:Y:S05]  /*6840*/  BRA `(.L_x_147) ;  /* 0xfffffff4008c7947 */ /* 0x000fea000383ffff */
.L_x_125:
[----:B0-----:R0:W1:Y:S02]  /*6850*/  SYNCS.PHASECHK.TRANS64.TRYWAIT P0, [R9+URZ], R4 ;  /* 0x00000004090075a7 */ /* 0x001064000800017f */
[----:B-1----:R-:W-:Y:S05]  /*6860*/  @!P0 NANOSLEEP.SYNCS 0x989680 ;  /* 0x009896800000895d */ /* 0x002fea0003900000 */
[----:B------:R-:W1:Y:S02]  /*6870*/  @!P0 SYNCS.PHASECHK.TRANS64 P0, [R9+URZ], R4 ;  /* 0x00000004090085a7 */ /* 0x000e64000800007f */
[----:B-1----:R-:W-:Y:S05]  /*6880*/  @!P0 BRA `(.L_x_125) ;  /* 0xfffffffc00f08947 */ /* 0x002fea000383ffff */
[----:B------:R-:W-:Y:S05]  /*6890*/  BRA `(.L_x_148) ;  /* 0xfffffff4009c7947 */ /* 0x000fea000383ffff */
.L_x_126:
[----:B0-----:R0:W1:Y:S02]  /*68a0*/  SYNCS.PHASECHK.TRANS64.TRYWAIT P0, [R8+URZ], R5 ;  /* 0x00000005080075a7 */ /* 0x001064000800017f */
[----:B-1----:R-:W-:Y:S05]  /*68b0*/  @!P0 NANOSLEEP.SYNCS 0x989680 ;  /* 0x009896800000895d */ /* 0x002fea0003900000 */
[----:B------:R-:W1:Y:S02]  /*68c0*/  @!P0 SYNCS.PHASECHK.TRANS64 P0, [R8+URZ], R5 ;  /* 0x00000005080085a7 */ /* 0x000e64000800007f */
[----:B-1----:R-:W-:Y:S05]  /*68d0*/  @!P0 BRA `(.L_x_126) ;  /* 0xfffffffc00f08947 */ /* 0x002fea000383ffff */
[----:B------:R-:W-:Y:S05]  /*68e0*/  BRA `(.L_x_149) ;  /* 0xfffffff400ac7947 */ /* 0x000fea000383ffff */
.L_x_127:
[----:B0-----:R0:W1:Y:S02]  /*68f0*/  SYNCS.PHASECHK.TRANS64.TRYWAIT P0, [R9+URZ], R4 ;  /* 0x00000004090075a7 */ /* 0x001064000800017f */
[----:B-1----:R-:W-:Y:S05]  /*6900*/  @!P0 NANOSLEEP.SYNCS 0x989680 ;  /* 0x009896800000895d */ /* 0x002fea0003900000 */
[----:B------:R-:W1:Y:S02]  /*6910*/  @!P0 SYNCS.PHASECHK.TRANS64 P0, [R9+URZ], R4 ;  /* 0x00000004090085a7 */ /* 0x000e64000800007f */
[----:B-1----:R-:W-:Y:S05]  /*6920*/  @!P0 BRA `(.L_x_127) ;  /* 0xfffffffc00f08947 */ /* 0x002fea000383ffff */
[----:B------:R-:W-:Y:S05]  /*6930*/  BRA `(.L_x_150) ;  /* 0xfffffff400bc7947 */ /* 0x000fea000383ffff */
.L_x_128:
[----:B0-----:R0:W1:Y:S02]  /*6940*/  SYNCS.PHASECHK.TRANS64.TRYWAIT P0, [R8+URZ], R5 ;  /* 0x00000005080075a7 */ /* 0x001064000800017f */
[----:B-1----:R-:W-:Y:S05]  /*6950*/  @!P0 NANOSLEEP.SYNCS 0x989680 ;  /* 0x009896800000895d */ /* 0x002fea0003900000 */
[----:B------:R-:W1:Y:S02]  /*6960*/  @!P0 SYNCS.PHASECHK.TRANS64 P0, [R8+URZ], R5 ;  /* 0x00000005080085a7 */ /* 0x000e64000800007f */
[----:B-1----:R-:W-:Y:S05]  /*6970*/  @!P0 BRA `(.L_x_128) ;  /* 0xfffffffc00f08947 */ /* 0x002fea000383ffff */
[----:B------:R-:W-:Y:S05]  /*6980*/  BRA `(.L_x_151) ;  /* 0xfffffff400cc7947 */ /* 0x000fea000383ffff */
.L_x_129:
[----:B0-----:R0:W1:Y:S02]  /*6990*/  SYNCS.PHASECHK.TRANS64.TRYWAIT P0, [R9+URZ], R4 ;  /* 0x00000004090075a7 */ /* 0x001064000800017f */
[----:B-1----:R-:W-:Y:S05]  /*69a0*/  @!P0 NANOSLEEP.SYNCS 0x989680 ;  /* 0x009896800000895d */ /* 0x002fea0003900000 */
[----:B------:R-:W1:Y:S02]  /*69b0*/  @!P0 SYNCS.PHASECHK.TRANS64 P0, [R9+URZ], R4 ;  /* 0x00000004090085a7 */ /* 0x000e64000800007f */
[----:B-1----:R-:W-:Y:S05]  /*69c0*/  @!P0 BRA `(.L_x_129) ;  /* 0xfffffffc00f08947 */ /* 0x002fea000383ffff */
[----:B------:R-:W-:Y:S05]  /*69d0*/  BRA `(.L_x_152) ;  /* 0xfffffff400dc7947 */ /* 0x000fea000383ffff */
.L_x_130:
[----:B0-----:R0:W1:Y:S02]  /*69e0*/  SYNCS.PHASECHK.TRANS64.TRYWAIT P0, [R8+URZ], R5 ;  /* 0x00000005080075a7 */ /* 0x001064000800017f */
[----:B-1----:R-:W-:Y:S05]  /*69f0*/  @!P0 NANOSLEEP.SYNCS 0x989680 ;  /* 0x009896800000895d */ /* 0x002fea0003900000 */
[----:B------:R-:W1:Y:S02]  /*6a00*/  @!P0 SYNCS.PHASECHK.TRANS64 P0, [R8+URZ], R5 ;  /* 0x00000005080085a7 */ /* 0x000e64000800007f */
[----:B-1----:R-:W-:Y:S05]  /*6a10*/  @!P0 BRA `(.L_x_130) ;  /* 0xfffffffc00f08947 */ /* 0x002fea000383ffff */
[----:B------:R-:W-:Y:S05]  /*6a20*/  BRA `(.L_x_153) ;  /* 0xfffffff400ec7947 */ /* 0x000fea000383ffff */
.L_x_131:
[----:B0-----:R0:W1:Y:S02]  /*6a30*/  SYNCS.PHASECHK.TRANS64.TRYWAIT P0, [R9+URZ], R4 ;  /* 0x00000004090075a7 */ /* 0x001064000800017f */
[----:B-1----:R-:W-:Y:S05]  /*6a40*/  @!P0 NANOSLEEP.SYNCS 0x989680 ;  /* 0x009896800000895d */ /* 0x002fea0003900000 */
[----:B------:R-:W1:Y:S02]  /*6a50*/  @!P0 SYNCS.PHASECHK.TRANS64 P0, [R9+URZ], R4 ;  /* 0x00000004090085a7 */ /* 0x000e64000800007f */
[----:B-1----:R-:W-:Y:S05]  /*6a60*/  @!P0 BRA `(.L_x_131) ;  /* 0xfffffffc00f08947 */ /* 0x002fea000383ffff */
[----:B------:R-:W-:Y:S05]  /*6a70*/  BRA `(.L_x_154) ;  /* 0xfffffff400fc7947 */ /* 0x000fea000383ffff */
.L_x_132:
[----:B0-----:R0:W1:Y:S02]  /*6a80*/  SYNCS.PHASECHK.TRANS64.TRYWAIT P0, [R8+URZ], R5 ;  /* 0x00000005080075a7 */ /* 0x001064000800017f */
[----:B-1----:R-:W-:Y:S05]  /*6a90*/  @!P0 NANOSLEEP.SYNCS 0x989680 ;  /* 0x009896800000895d */ /* 0x002fea0003900000 */
[----:B------:R-:W1:Y:S02]  /*6aa0*/  @!P0 SYNCS.PHASECHK.TRANS64 P0, [R8+URZ], R5 ;  /* 0x00000005080085a7 */ /* 0x000e64000800007f */
[----:B-1----:R-:W-:Y:S05]  /*6ab0*/  @!P0 BRA `(.L_x_132) ;  /* 0xfffffffc00f08947 */ /* 0x002fea000383ffff */
[----:B------:R-:W-:Y:S05]  /*6ac0*/  BRA `(.L_x_155) ;  /* 0xfffffff8000c7947 */ /* 0x000fea000383ffff */
.L_x_133:
[----:B0-----:R0:W1:Y:S02]  /*6ad0*/  SYNCS.PHASECHK.TRANS64.TRYWAIT P0, [R9+URZ], R4 ;  /* 0x00000004090075a7 */ /* 0x001064000800017f */
[----:B-1----:R-:W-:Y:S05]  /*6ae0*/  @!P0 NANOSLEEP.SYNCS 0x989680 ;  /* 0x009896800000895d */ /* 0x002fea0003900000 */
[----:B------:R-:W1:Y:S02]  /*6af0*/  @!P0 SYNCS.PHASECHK.TRANS64 P0, [R9+URZ], R4 ;  /* 0x00000004090085a7 */ /* 0x000e64000800007f */
[----:B-1----:R-:W-:Y:S05]  /*6b00*/  @!P0 BRA `(.L_x_133) ;  /* 0xfffffffc00f08947 */ /* 0x002fea000383ffff */
[----:B------:R-:W-:Y:S05]  /*6b10*/  BRA `(.L_x_156) ;  /* 0xfffffff8001c7947 */ /* 0x000fea000383ffff */
.L_x_134:
[----:B0-----:R0:W1:Y:S02]  /*6b20*/  SYNCS.PHASECHK.TRANS64.TRYWAIT P0, [R8+URZ], R5 ;  /* 0x00000005080075a7 */ /* 0x001064000800017f */
[----:B-1----:R-:W-:Y:S05]  /*6b30*/  @!P0 NANOSLEEP.SYNCS 0x989680 ;  /* 0x009896800000895d */ /* 0x002fea0003900000 */
[----:B------:R-:W1:Y:S02]  /*6b40*/  @!P0 SYNCS.PHASECHK.TRANS64 P0, [R8+URZ], R5 ;  /* 0x00000005080085a7 */ /* 0x000e64000800007f */
[----:B-1----:R-:W-:Y:S05]  /*6b50*/  @!P0 BRA `(.L_x_134) ;  /* 0xfffffffc00f08947 */ /* 0x002fea000383ffff */
[----:B------:R-:W-:Y:S05]  /*6b60*/  BRA `(.L_x_157) ;  /* 0xfffffff8002c7947 */ /* 0x000fea000383ffff */
.L_x_135:
[----:B-1----:R1:W2:Y:S02]  /*6b70*/  SYNCS.PHASECHK.TRANS64.TRYWAIT P0, [R11+URZ], R6 ;  /* 0x000000060b0075a7 */ /* 0x0022a4000800017f */
[----:B--2---:R-:W-:Y:S05]  /*6b80*/  @!P0 NANOSLEEP.SYNCS 0x989680 ;  /* 0x009896800000895d */ /* 0x004fea0003900000 */
[----:B------:R-:W2:Y:S02]  /*6b90*/  @!P0 SYNCS.PHASECHK.TRANS64 P0, [R11+URZ], R6 ;  /* 0x000000060b0085a7 */ /* 0x000ea4000800007f */
[----:B--2---:R-:W-:Y:S05]  /*6ba0*/  @!P0 BRA `(.L_x_135) ;  /* 0xfffffffc00f08947 */ /* 0x004fea000383ffff */
[----:B------:R-:W-:Y:S05]  /*6bb0*/  BRA `(.L_x_158) ;  /* 0xfffffff800347947 */ /* 0x000fea000383ffff */
.L_x_159:
[----:B------:R-:W-:-:S00]  /*6bc0*/  BRA `(.L_x_159) ;  /* 0xfffffffc00fc7947 */ /* 0x000fc0000383ffff */
[----:B------:R-:W-:-:S00]  /*6bd0*/  NOP ;  /* 0x0000000000007918 */ /* 0x000fc00000000000 */
        /* <DEDUP_REMOVED lines=10> */
.L_x_160:


//--------------------- .nv.global.init           --------------------------
	.section	.nv.global.init,"aw",@progbits
.nv.global.init:
	.type		$str$22,@object
	.size		$str$22,($str$23 - $str$22)
$str$22:
        /*0000*/ 	.byte	0x6b, 0x5f, 0x74, 0x69, 0x6c, 0x65, 0x5f, 0x63, 0x6f, 0x75, 0x6e, 0x74, 0x20, 0x3e, 0x3d, 0x20
        /*0010*/ 	.byte	0x31, 0x00
	.type		$str$23,@object
	.size		$str$23,(__unnamed_1 - $str$23)
$str$23:
        /*0012*/ 	.byte	0x2f, 0x74, 0x6d, 0x70, 0x2f, 0x63, 0x75, 0x74, 0x6c, 0x61, 0x73, 0x73, 0x5f, 0x73, 0x77, 0x65
        /*0022*/ 	.byte	0x65, 0x70, 0x5f, 0x73, 0x72, 0x63, 0x2f, 0x69, 0x6e, 0x63, 0x6c, 0x75, 0x64, 0x65, 0x2f, 0x63
        /*0032*/ 	.byte	0x75, 0x74, 0x6c, 0x61, 0x73, 0x73, 0x2f, 0x67, 0x65, 0x6d, 0x6d, 0x2f, 0x63, 0x6f, 0x6c, 0x6c
        /*0042*/ 	.byte	0x65, 0x63, 0x74, 0x69, 0x76, 0x65, 0x2f, 0x73, 0x6d, 0x39, 0x30, 0x5f, 0x6d, 0x6d, 0x61, 0x5f
        /*0052*/ 	.byte	0x74, 0x6d, 0x61, 0x5f, 0x67, 0x6d, 0x6d, 0x61, 0x5f, 0x73, 0x73, 0x5f, 0x77, 0x61, 0x72, 0x70
        /*0062*/ 	.byte	0x73, 0x70, 0x65, 0x63, 0x69, 0x61, 0x6c, 0x69, 0x7a, 0x65, 0x64, 0x2e, 0x68, 0x70, 0x70, 0x00
	.type		__unnamed_1,@object
	.size		__unnamed_1,(.L_0 - __unnamed_1)
__unnamed_1:
        /*0072*/ 	.byte	0x76, 0x6f, 0x69, 0x64, 0x20, 0x63, 0x75, 0x74, 0x6c, 0x61, 0x73, 0x73, 0x3a, 0x3a, 0x67, 0x65
        /* <DEDUP_REMOVED lines=181> */
        /*0bd2*/ 	.byte	0x79, 0x5d, 0x00
.L_0:


//--------------------- .nv.shared._ZN7cutlass13device_kernelINS_4gemm6kernel13GemmUniversalIN4cute5tupleIJiiiiEEENS1_10collective13CollectiveMmaINS1_34MainloopSm90TmaGmmaWarpSpecializedILi14ENS5_IJNS4_1CILi2EEESB_NSA_ILi1EEEEEENS1_32KernelTmaWarpSpecializedPingpongEEENS5_IJNSA_ILi64EEESG_SG_EEENS_10bfloat16_tENS5_IJlSC_lEEESI_SJ_NS4_8TiledMMAINS4_8MMA_AtomIJNS4_4SM904GMMA27MMA_64x64x16_F32BF16BF16_SSILNSN_5MajorE0ELSP_0ELNSN_7ScaleInE1ELSQ_1EEEEEENS4_6LayoutINS5_IJSC_SC_SC_EEENS5_IJNSA_ILi0EEESV_SV_EEEEENS5_IJNS4_10UnderscoreESY_SY_EEEEENS4_23SM90_TMA_LOAD_MULTICASTENS4_14ComposedLayoutINS4_7SwizzleILi3ELi4ELi3EEENS4_18smem_ptr_flag_bitsILi16EEENST_INS5_IJNSA_ILi8EEESG_EEENS5_IJSG_SC_EEEEEEEvNS4_8identityES11_S1B_vS1C_EENS_8epilogue10collective6detail29Sm90TmaWarpSpecializedAdapterINS1F_15DefaultEpilogueISI_SJ_SJ_NS1E_6thread17LinearCombinationISI_Li1EffLNS1J_9ScaleType4KindE0ELNS_15FloatRoundStyleE2ESI_EENS1_15EpilogueDefaultEEEEEvvEEEEvNT_6ParamsE --------------------------
	.section	.nv.shared._ZN7cutlass13device_kernelINS_4gemm6kernel13GemmUniversalIN4cute5tupleIJiiiiEEENS1_10collective13CollectiveMmaINS1_34MainloopSm90TmaGmmaWarpSpecializedILi14ENS5_IJNS4_1CILi2EEESB_NSA_ILi1EEEEEENS1_32KernelTmaWarpSpecializedPingpongEEENS5_IJNSA_ILi64EEESG_SG_EEENS_10bfloat16_tENS5_IJlSC_lEEESI_SJ_NS4_8TiledMMAINS4_8MMA_AtomIJNS4_4SM904GMMA27MMA_64x64x16_F32BF16BF16_SSILNSN_5MajorE0ELSP_0ELNSN_7ScaleInE1ELSQ_1EEEEEENS4_6LayoutINS5_IJSC_SC_SC_EEENS5_IJNSA_ILi0EEESV_SV_EEEEENS5_IJNS4_10UnderscoreESY_SY_EEEEENS4_23SM90_TMA_LOAD_MULTICASTENS4_14ComposedLayoutINS4_7SwizzleILi3ELi4ELi3EEENS4_18smem_ptr_flag_bitsILi16EEENST_INS5_IJNSA_ILi8EEESG_EEENS5_IJSG_SC_EEEEEEEvNS4_8identityES11_S1B_vS1C_EENS_8epilogue10collective6detail29Sm90TmaWarpSpecializedAdapterINS1F_15DefaultEpilogueISI_SJ_SJ_NS1E_6thread17LinearCombinationISI_Li1EffLNS1J_9ScaleType4KindE0ELNS_15FloatRoundStyleE2ESI_EENS1_15EpilogueDefaultEEEEEvvEEEEvNT_6ParamsE,"aw",@nobits
	.sectionflags	@""
	.align	16
	.zero		1024


//--------------------- .nv.shared.reserved.0     --------------------------
	.section	.nv.shared.reserved.0,"aw",@nobits
	.weak		__nv_reservedSMEM_offset_0_alias
	.size		__nv_reservedSMEM_offset_0_alias, 0, 0
	.other		__nv_reservedSMEM_offset_0_alias,@"STO_CUDA_RESERVED_SHARED STV_DEFAULT"
__nv_reservedSMEM_offset_0_alias:
	.zero		0


//--------------------- .nv.global                --------------------------
	.section	.nv.global,"aw",@nobits
.nv.global:
	.type		_ZN40_INTERNAL_1e3c80cf_4_k_cu_f0d217fa_296734cute1_E,@object
	.size		_ZN40_INTERNAL_1e3c80cf_4_k_cu_f0d217fa_296734cute1_E,(_ZN40_INTERNAL_1e3c80cf_4_k_cu_f0d217fa_296734cuda3std3__45__cpo6cbeginE - _ZN40_INTERNAL_1e3c80cf_4_k_cu_f0d217fa_296734cute1_E)
_ZN40_INTERNAL_1e3c80cf_4_k_cu_f0d217fa_296734cute1_E:
	.zero		1
	.type		_ZN40_INTERNAL_1e3c80cf_4_k_cu_f0d217fa_296734cuda3std3__45__cpo6cbeginE,@object
	.size		_ZN40_INTERNAL_1e3c80cf_4_k_cu_f0d217fa_296734cuda3std3__45__cpo6cbeginE,(_ZN40_INTERNAL_1e3c80cf_4_k_cu_f0d217fa_296734cuda3std3__48in_placeE - _ZN40_INTERNAL_1e3c80cf_4_k_cu_f0d217fa_296734cuda3std3__45__cpo6cbeginE)
_ZN40_INTERNAL_1e3c80cf_4_k_cu_f0d217fa_296734cuda3std3__45__cpo6cbeginE:
	.zero		1
	.type		_ZN40_INTERNAL_1e3c80cf_4_k_cu_f0d217fa_296734cuda3std3__48in_placeE,@object
	.size		_ZN40_INTERNAL_1e3c80cf_4_k_cu_f0d217fa_296734cuda3std3__48in_placeE,(_ZN40_INTERNAL_1e3c80cf_4_k_cu_f0d217fa_296734cuda3std6ranges3__45__cpo9iter_moveE - _ZN40_INTERNAL_1e3c80cf_4_k_cu_f0d217fa_296734cuda3std3__48in_placeE)
_ZN40_INTERNAL_1e3c80cf_4_k_cu_f0d217fa_296734cuda3std3__48in_placeE:
	.zero		1
	.type		_ZN40_INTERNAL_1e3c80cf_4_k_cu_f0d217fa_296734cuda3std6ranges3__45__cpo9iter_moveE,@object
	.size		_ZN40_INTERNAL_1e3c80cf_4_k_cu_f0d217fa_296734cuda3std6ranges3__45__cpo9iter_moveE,(_ZN40_INTERNAL_1e3c80cf_4_k_cu_f0d217fa_296734cuda3std3__45__cpo5beginE - _ZN40_INTERNAL_1e3c80cf_4_k_cu_f0d217fa_296734cuda3std6ranges3__45__cpo9iter_moveE)
_ZN40_INTERNAL_1e3c80cf_4_k_cu_f0d217fa_296734cuda3std6ranges3__45__cpo9iter_moveE:
	.zero		1
	.type		_ZN40_INTERNAL_1e3c80cf_4_k_cu_f0d217fa_296734cuda3std3__45__cpo5beginE,@object
	.size		_ZN40_INTERNAL_1e3c80cf_4_k_cu_f0d217fa_296734cuda3std3__45__cpo5beginE,(_ZN40_INTERNAL_1e3c80cf_4_k_cu_f0d217fa_296734cuda3std3__442_GLOBAL__N__1e3c80cf_4_k_cu_f0d217fa_296736ignoreE - _ZN40_INTERNAL_1e3c80cf_4_k_cu_f0d217fa_296734cuda3std3__45__cpo5beginE)
_ZN40_INTERNAL_1e3c80cf_4_k_cu_f0d217fa_296734cuda3std3__45__cpo5beginE:
	.zero		1
	.type		_ZN40_INTERNAL_1e3c80cf_4_k_cu_f0d217fa_296734cuda3std3__442_GLOBAL__N__1e3c80cf_4_k_cu_f0d217fa_296736ignoreE,@object
	.size		_ZN40_INTERNAL_1e3c80cf_4_k_cu_f0d217fa_296734cuda3std3__442_GLOBAL__N__1e3c80cf_4_k_cu_f0d217fa_296736ignoreE,(_ZN40_INTERNAL_1e3c80cf_4_k_cu_f0d217fa_296734cute7productE - _ZN40_INTERNAL_1e3c80cf_4_k_cu_f0d217fa_296734cuda3std3__442_GLOBAL__N__1e3c80cf_4_k_cu_f0d217fa_296736ignoreE)
_ZN40_INTERNAL_1e3c80cf_4_k_cu_f0d217fa_296734cuda3std3__442_GLOBAL__N__1e3c80cf_4_k_cu_f0d217fa_296736ignoreE:
	.zero		1
	.type		_ZN40_INTERNAL_1e3c80cf_4_k_cu_f0d217fa_296734cute7productE,@object
	.size		_ZN40_INTERNAL_1e3c80cf_4_k_cu_f0d217fa_296734cute7productE,(_ZN40_INTERNAL_1e3c80cf_4_k_cu_f0d217fa_296734cuda3std3__45__cpo3endE - _ZN40_INTERNAL_1e3c80cf_4_k_cu_f0d217fa_296734cute7productE)
_ZN40_INTERNAL_1e3c80cf_4_k_cu_f0d217fa_296734cute7productE:
	.zero		1
	.type		_ZN40_INTERNAL_1e3c80cf_4_k_cu_f0d217fa_296734cuda3std3__45__cpo3endE,@object
	.size		_ZN40_INTERNAL_1e3c80cf_4_k_cu_f0d217fa_296734cuda3std3__45__cpo3endE,(_ZN40_INTERNAL_1e3c80cf_4_k_cu_f0d217fa_296734cuda3std3__419piecewise_constructE - _ZN40_INTERNAL_1e3c80cf_4_k_cu_f0d217fa_296734cuda3std3__45__cpo3endE)
_ZN40_INTERNAL_1e3c80cf_4_k_cu_f0d217fa_296734cuda3std3__45__cpo3endE:
	.zero		1
	.type		_ZN40_INTERNAL_1e3c80cf_4_k_cu_f0d217fa_296734cuda3std3__419piecewise_constructE,@object
	.size		_ZN40_INTERNAL_1e3c80cf_4_k_cu_f0d217fa_296734cuda3std3__419piecewise_constructE,(_ZN40_INTERNAL_1e3c80cf_4_k_cu_f0d217fa_296734cuda3std3__45__cpo4cendE - _ZN40_INTERNAL_1e3c80cf_4_k_cu_f0d217fa_296734cuda3std3__419piecewise_constructE)
_ZN40_INTERNAL_1e3c80cf_4_k_cu_f0d217fa_296734cuda3std3__419piecewise_constructE:
	.zero		1
	.type		_ZN40_INTERNAL_1e3c80cf_4_k_cu_f0d217fa_296734cuda3std3__45__cpo4cendE,@object
	.size		_ZN40_INTERNAL_1e3c80cf_4_k_cu_f0d217fa_296734cuda3std3__45__cpo4cendE,(_ZN40_INTERNAL_1e3c80cf_4_k_cu_f0d217fa_296734cuda3std6ranges3__45__cpo4swapE - _ZN40_INTERNAL_1e3c80cf_4_k_cu_f0d217fa_296734cuda3std3__45__cpo4cendE)
_ZN40_INTERNAL_1e3c80cf_4_k_cu_f0d217fa_296734cuda3std3__45__cpo4cendE:
	.zero		1
	.type		_ZN40_INTERNAL_1e3c80cf_4_k_cu_f0d217fa_296734cuda3std6ranges3__45__cpo4swapE,@object
	.size		_ZN40_INTERNAL_1e3c80cf_4_k_cu_f0d217fa_296734cuda3std6ranges3__45__cpo4swapE,(.L_8 - _ZN40_INTERNAL_1e3c80cf_4_k_cu_f0d217fa_296734cuda3std6ranges3__45__cpo4swapE)
_ZN40_INTERNAL_1e3c80cf_4_k_cu_f0d217fa_296734cuda3std6ranges3__45__cpo4swapE:
	.zero		1
.L_8:


//--------------------- .nv.constant0._ZN7cutlass13device_kernelINS_4gemm6kernel13GemmUniversalIN4cute5tupleIJiiiiEEENS1_10collective13CollectiveMmaINS1_34MainloopSm90TmaGmmaWarpSpecializedILi14ENS5_IJNS4_1CILi2EEESB_NSA_ILi1EEEEEENS1_32KernelTmaWarpSpecializedPingpongEEENS5_IJNSA_ILi64EEESG_SG_EEENS_10bfloat16_tENS5_IJlSC_lEEESI_SJ_NS4_8TiledMMAINS4_8MMA_AtomIJNS4_4SM904GMMA27MMA_64x64x16_F32BF16BF16_SSILNSN_5MajorE0ELSP_0ELNSN_7ScaleInE1ELSQ_1EEEEEENS4_6LayoutINS5_IJSC_SC_SC_EEENS5_IJNSA_ILi0EEESV_SV_EEEEENS5_IJNS4_10UnderscoreESY_SY_EEEEENS4_23SM90_TMA_LOAD_MULTICASTENS4_14ComposedLayoutINS4_7SwizzleILi3ELi4ELi3EEENS4_18smem_ptr_flag_bitsILi16EEENST_INS5_IJNSA_ILi8EEESG_EEENS5_IJSG_SC_EEEEEEEvNS4_8identityES11_S1B_vS1C_EENS_8epilogue10collective6detail29Sm90TmaWarpSpecializedAdapterINS1F_15DefaultEpilogueISI_SJ_SJ_NS1E_6thread17LinearCombinationISI_Li1EffLNS1J_9ScaleType4KindE0ELNS_15FloatRoundStyleE2ESI_EENS1_15EpilogueDefaultEEEEEvvEEEEvNT_6ParamsE --------------------------
	.section	.nv.constant0._ZN7cutlass13device_kernelINS_4gemm6kernel13GemmUniversalIN4cute5tupleIJiiiiEEENS1_10collective13CollectiveMmaINS1_34MainloopSm90TmaGmmaWarpSpecializedILi14ENS5_IJNS4_1CILi2EEESB_NSA_ILi1EEEEEENS1_32KernelTmaWarpSpecializedPingpongEEENS5_IJNSA_ILi64EEESG_SG_EEENS_10bfloat16_tENS5_IJlSC_lEEESI_SJ_NS4_8TiledMMAINS4_8MMA_AtomIJNS4_4SM904GMMA27MMA_64x64x16_F32BF16BF16_SSILNSN_5MajorE0ELSP_0ELNSN_7ScaleInE1ELSQ_1EEEEEENS4_6LayoutINS5_IJSC_SC_SC_EEENS5_IJNSA_ILi0EEESV_SV_EEEEENS5_IJNS4_10UnderscoreESY_SY_EEEEENS4_23SM90_TMA_LOAD_MULTICASTENS4_14ComposedLayoutINS4_7SwizzleILi3ELi4ELi3EEENS4_18smem_ptr_flag_bitsILi16EEENST_INS5_IJNSA_ILi8EEESG_EEENS5_IJSG_SC_EEEEEEEvNS4_8identityES11_S1B_vS1C_EENS_8epilogue10collective6detail29Sm90TmaWarpSpecializedAdapterINS1F_15DefaultEpilogueISI_SJ_SJ_NS1E_6thread17LinearCombinationISI_Li1EffLNS1J_9ScaleType4KindE0ELNS_15FloatRoundStyleE2ESI_EENS1_15EpilogueDefaultEEEEEvvEEEEvNT_6ParamsE,"a",@progbits
	.sectionflags	@""
	.align	4
.nv.constant0._ZN7cutlass13device_kernelINS_4gemm6kernel13GemmUniversalIN4cute5tupleIJiiiiEEENS1_10collective13CollectiveMmaINS1_34MainloopSm90TmaGmmaWarpSpecializedILi14ENS5_IJNS4_1CILi2EEESB_NSA_ILi1EEEEEENS1_32KernelTmaWarpSpecializedPingpongEEENS5_IJNSA_ILi64EEESG_SG_EEENS_10bfloat16_tENS5_IJlSC_lEEESI_SJ_NS4_8TiledMMAINS4_8MMA_AtomIJNS4_4SM904GMMA27MMA_64x64x16_F32BF16BF16_SSILNSN_5MajorE0ELSP_0ELNSN_7ScaleInE1ELSQ_1EEEEEENS4_6LayoutINS5_IJSC_SC_SC_EEENS5_IJNSA_ILi0EEESV_SV_EEEEENS5_IJNS4_10UnderscoreESY_SY_EEEEENS4_23SM90_TMA_LOAD_MULTICASTENS4_14ComposedLayoutINS4_7SwizzleILi3ELi4ELi3EEENS4_18smem_ptr_flag_bitsILi16EEENST_INS5_IJNSA_ILi8EEESG_EEENS5_IJSG_SC_EEEEEEEvNS4_8identityES11_S1B_vS1C_EENS_8epilogue10collective6detail29Sm90TmaWarpSpecializedAdapterINS1F_15DefaultEpilogueISI_SJ_SJ_NS1E_6thread17LinearCombinationISI_Li1EffLNS1J_9ScaleType4KindE0ELNS_15FloatRoundStyleE2ESI_EENS1_15EpilogueDefaultEEEEEvvEEEEvNT_6ParamsE:
	.zero		1664


//--------------------- SYMBOLS --------------------------

	.type		.nv.reservedSmem.offset0,@object
	.size		.nv.reservedSmem.offset0,0x4
	.type		__assertfail,@function
